	.target	sm_100a

	.elftype	@"ET_EXEC"


//--------------------- .note.nv.tkinfo           --------------------------
	.section	.note.nv.tkinfo,"",@"SHT_NOTE"
	.sectionflags	@"SHF_NOTE_NV_TKINFO"
	.tkinfo
        /*0018*/ 	.word	0x00000002
        /*0030*/ 	.string	""
        /*0030*/ 	.string	"ptxas"
        /*0030*/ 	.string	"Cuda compilation tools, release 13.0, V13.0.88"
        /*0030*/ 	.string	"Build cuda_13.0.r13.0/compiler.36424714_0"
        /*0030*/ 	.string	"-arch sm_100a -m 64 "



//--------------------- .note.nv.cuinfo           --------------------------
	.section	.note.nv.cuinfo,"",@"SHT_NOTE"
	.sectionflags	@"SHF_NOTE_NV_CUINFO"
        /*0018*/ 	.short	0x0002
        /*001a*/ 	.short	0x0064
        /*001c*/ 	.short	0x0082
	.zero		2


//--------------------- .nv.info                  --------------------------
	.section	.nv.info,"",@"SHT_CUDA_INFO"
	.align	4


	//----- nvinfo : EIATTR_REGCOUNT
	.align		4
        /*0000*/ 	.byte	0x04, 0x2f
        /*0002*/ 	.short	(.L_19 - .L_18)
	.align		4
.L_18:
        /*0004*/ 	.word	index@(_ZN7cutlass13device_kernelINS_4gemm6kernel13GemmUniversalIN4cute5tupleIJiiiiEEENS1_10collective13CollectiveMmaINS1_35MainloopSm100TmaUmmaWarpSpecializedILi10ELi2ELi4ENS5_IJNS4_1CILi2EEENSA_ILi1EEESC_EEEEENS5_IJNSA_ILi64EEENSA_ILi96EEENSA_ILi128EEEEEENS_12float_e4m3_tENS5_IJlSC_lEEESJ_SK_NS4_8TiledMMAINS4_8MMA_AtomIJNS4_10MMA_TraitsINS4_19SM100_MMA_F8F6F4_SSEJSJ_SJ_fSF_SG_NS4_17integral_constantINS4_4UMMA5MajorELSR_0EEESS_NSP_INSQ_7ScaleInELST_0EEESU_EEEEEENS4_6LayoutINS5_IJSC_SC_SC_EEENS5_IJNSA_ILi0EEESZ_SZ_EEEEENS5_IJNS4_10UnderscoreES12_S12_EEEEENS4_13SM90_TMA_LOADENS4_14ComposedLayoutINS4_7SwizzleILi3ELi4ELi3EEENS4_18smem_ptr_flag_bitsILi8EEENSX_INS5_IJNSA_ILi8EEESH_EEENS5_IJSH_SC_EEEEEEEvNS4_8identityENS4_23SM90_TMA_LOAD_MULTICASTES1F_vS1G_EENS_8epilogue10collective18CollectiveEpilogueINS1J_23Sm100TmaWarpSpecializedILi1ELi1ELi48ELb0ELb0EEEJSI_NS5_IJNSX_ISF_SC_EENSX_ISG_SC_EEEEESJ_SK_SJ_SK_NS1J_6fusion15FusionCallbacksIS1N_NS1R_17LinearCombinationISJ_fSJ_fLNS_15FloatRoundStyleE2EEESI_S1Q_JEEENS4_5SM1004TMEM4LOAD26SM100_TMEM_LOAD_16dp32b16xES15_NS16_INS17_ILi1ELi4ELi3EEES1A_NSX_INS5_IJS1B_NSA_ILi32EEEEEENS5_IJS22_SC_EEEEEEENS4_39AutoVectorizingCopyWithAssumedAlignmentILi128EEENS4_14SM90_TMA_STOREES26_S28_S28_EEEvvEEEEvNT_6ParamsE)
        /*0008*/ 	.word	0x00000078


	//----- nvinfo : EIATTR_FRAME_SIZE
	.align		4
.L_19:
        /*000c*/ 	.byte	0x04, 0x11
        /*000e*/ 	.short	(.L_21 - .L_20)
	.align		4
.L_20:
        /*0010*/ 	.word	index@($__internal_2_$__cuda_sm10x_tcgen05_guardrail_trap_unallocated_columns_being_dealloced)
        /*0014*/ 	.word	0x00000000


	//----- nvinfo : EIATTR_FRAME_SIZE
	.align		4
.L_21:
        /*0018*/ 	.byte	0x04, 0x11
        /*001a*/ 	.short	(.L_23 - .L_22)
	.align		4
.L_22:
        /*001c*/ 	.word	index@($__internal_1_$__cuda_sm10x_tcgen05_guardrail_trap_phase_invalid_during_alloc)
        /*0020*/ 	.word	0x00000000


	//----- nvinfo : EIATTR_FRAME_SIZE
	.align		4
.L_23:
        /*0024*/ 	.byte	0x04, 0x11
        /*0026*/ 	.short	(.L_25 - .L_24)
	.align		4
.L_24:
        /*0028*/ 	.word	index@($__internal_0_$__cuda_sm10x_tcgen05_guardrail_trap_col_being_dealloced_not_returned_by_alloc)
        /*002c*/ 	.word	0x00000000


	//----- nvinfo : EIATTR_FRAME_SIZE
	.align		4
.L_25:
        /*0030*/ 	.byte	0x04, 0x11
        /*0032*/ 	.short	(.L_27 - .L_26)
	.align		4
.L_26:
        /*0034*/ 	.word	index@(_ZN7cutlass13device_kernelINS_4gemm6kernel13GemmUniversalIN4cute5tupleIJiiiiEEENS1_10collective13CollectiveMmaINS1_35MainloopSm100TmaUmmaWarpSpecializedILi10ELi2ELi4ENS5_IJNS4_1CILi2EEENSA_ILi1EEESC_EEEEENS5_IJNSA_ILi64EEENSA_ILi96EEENSA_ILi128EEEEEENS_12float_e4m3_tENS5_IJlSC_lEEESJ_SK_NS4_8TiledMMAINS4_8MMA_AtomIJNS4_10MMA_TraitsINS4_19SM100_MMA_F8F6F4_SSEJSJ_SJ_fSF_SG_NS4_17integral_constantINS4_4UMMA5MajorELSR_0EEESS_NSP_INSQ_7ScaleInELST_0EEESU_EEEEEENS4_6LayoutINS5_IJSC_SC_SC_EEENS5_IJNSA_ILi0EEESZ_SZ_EEEEENS5_IJNS4_10UnderscoreES12_S12_EEEEENS4_13SM90_TMA_LOADENS4_14ComposedLayoutINS4_7SwizzleILi3ELi4ELi3EEENS4_18smem_ptr_flag_bitsILi8EEENSX_INS5_IJNSA_ILi8EEESH_EEENS5_IJSH_SC_EEEEEEEvNS4_8identityENS4_23SM90_TMA_LOAD_MULTICASTES1F_vS1G_EENS_8epilogue10collective18CollectiveEpilogueINS1J_23Sm100TmaWarpSpecializedILi1ELi1ELi48ELb0ELb0EEEJSI_NS5_IJNSX_ISF_SC_EENSX_ISG_SC_EEEEESJ_SK_SJ_SK_NS1J_6fusion15FusionCallbacksIS1N_NS1R_17LinearCombinationISJ_fSJ_fLNS_15FloatRoundStyleE2EEESI_S1Q_JEEENS4_5SM1004TMEM4LOAD26SM100_TMEM_LOAD_16dp32b16xES15_NS16_INS17_ILi1ELi4ELi3EEES1A_NSX_INS5_IJS1B_NSA_ILi32EEEEEENS5_IJS22_SC_EEEEEEENS4_39AutoVectorizingCopyWithAssumedAlignmentILi128EEENS4_14SM90_TMA_STOREES26_S28_S28_EEEvvEEEEvNT_6ParamsE)
        /*0038*/ 	.word	0x00000000


	//----- nvinfo : EIATTR_MIN_STACK_SIZE
	.align		4
.L_27:
        /*003c*/ 	.byte	0x04, 0x12
        /*003e*/ 	.short	(.L_29 - .L_28)
	.align		4
.L_28:
        /*0040*/ 	.word	index@(_ZN7cutlass13device_kernelINS_4gemm6kernel13GemmUniversalIN4cute5tupleIJiiiiEEENS1_10collective13CollectiveMmaINS1_35MainloopSm100TmaUmmaWarpSpecializedILi10ELi2ELi4ENS5_IJNS4_1CILi2EEENSA_ILi1EEESC_EEEEENS5_IJNSA_ILi64EEENSA_ILi96EEENSA_ILi128EEEEEENS_12float_e4m3_tENS5_IJlSC_lEEESJ_SK_NS4_8TiledMMAINS4_8MMA_AtomIJNS4_10MMA_TraitsINS4_19SM100_MMA_F8F6F4_SSEJSJ_SJ_fSF_SG_NS4_17integral_constantINS4_4UMMA5MajorELSR_0EEESS_NSP_INSQ_7ScaleInELST_0EEESU_EEEEEENS4_6LayoutINS5_IJSC_SC_SC_EEENS5_IJNSA_ILi0EEESZ_SZ_EEEEENS5_IJNS4_10UnderscoreES12_S12_EEEEENS4_13SM90_TMA_LOADENS4_14ComposedLayoutINS4_7SwizzleILi3ELi4ELi3EEENS4_18smem_ptr_flag_bitsILi8EEENSX_INS5_IJNSA_ILi8EEESH_EEENS5_IJSH_SC_EEEEEEEvNS4_8identityENS4_23SM90_TMA_LOAD_MULTICASTES1F_vS1G_EENS_8epilogue10collective18CollectiveEpilogueINS1J_23Sm100TmaWarpSpecializedILi1ELi1ELi48ELb0ELb0EEEJSI_NS5_IJNSX_ISF_SC_EENSX_ISG_SC_EEEEESJ_SK_SJ_SK_NS1J_6fusion15FusionCallbacksIS1N_NS1R_17LinearCombinationISJ_fSJ_fLNS_15FloatRoundStyleE2EEESI_S1Q_JEEENS4_5SM1004TMEM4LOAD26SM100_TMEM_LOAD_16dp32b16xES15_NS16_INS17_ILi1ELi4ELi3EEES1A_NSX_INS5_IJS1B_NSA_ILi32EEEEEENS5_IJS22_SC_EEEEEEENS4_39AutoVectorizingCopyWithAssumedAlignmentILi128EEENS4_14SM90_TMA_STOREES26_S28_S28_EEEvvEEEEvNT_6ParamsE)
        /*0044*/ 	.word	0x00000000
.L_29:


//--------------------- .nv.compat                --------------------------
	.section	.nv.compat,"",@"SHT_CUDA_COMPAT_INFO"
	.align	4
        /*0000*/ 	.byte	0x02, 0x09, 0x01, 0x00, 0x02, 0x02, 0x02, 0x00, 0x02, 0x05, 0x05, 0x00, 0x03, 0x07, 0x01, 0x01
        /*0010*/ 	.byte	0x02, 0x03, 0x01, 0x00, 0x02, 0x06, 0x01, 0x00, 0x04, 0x0b, 0x08, 0x00, 0x09, 0x00, 0x00, 0x00
        /*0020*/ 	.byte	0x00, 0x00, 0x00, 0x00


//--------------------- .nv.info._ZN7cutlass13device_kernelINS_4gemm6kernel13GemmUniversalIN4cute5tupleIJiiiiEEENS1_10collective13CollectiveMmaINS1_35MainloopSm100TmaUmmaWarpSpecializedILi10ELi2ELi4ENS5_IJNS4_1CILi2EEENSA_ILi1EEESC_EEEEENS5_IJNSA_ILi64EEENSA_ILi96EEENSA_ILi128EEEEEENS_12float_e4m3_tENS5_IJlSC_lEEESJ_SK_NS4_8TiledMMAINS4_8MMA_AtomIJNS4_10MMA_TraitsINS4_19SM100_MMA_F8F6F4_SSEJSJ_SJ_fSF_SG_NS4_17integral_constantINS4_4UMMA5MajorELSR_0EEESS_NSP_INSQ_7ScaleInELST_0EEESU_EEEEEENS4_6LayoutINS5_IJSC_SC_SC_EEENS5_IJNSA_ILi0EEESZ_SZ_EEEEENS5_IJNS4_10UnderscoreES12_S12_EEEEENS4_13SM90_TMA_LOADENS4_14ComposedLayoutINS4_7SwizzleILi3ELi4ELi3EEENS4_18smem_ptr_flag_bitsILi8EEENSX_INS5_IJNSA_ILi8EEESH_EEENS5_IJSH_SC_EEEEEEEvNS4_8identityENS4_23SM90_TMA_LOAD_MULTICASTES1F_vS1G_EENS_8epilogue10collective18CollectiveEpilogueINS1J_23Sm100TmaWarpSpecializedILi1ELi1ELi48ELb0ELb0EEEJSI_NS5_IJNSX_ISF_SC_EENSX_ISG_SC_EEEEESJ_SK_SJ_SK_NS1J_6fusion15FusionCallbacksIS1N_NS1R_17LinearCombinationISJ_fSJ_fLNS_15FloatRoundStyleE2EEESI_S1Q_JEEENS4_5SM1004TMEM4LOAD26SM100_TMEM_LOAD_16dp32b16xES15_NS16_INS17_ILi1ELi4ELi3EEES1A_NSX_INS5_IJS1B_NSA_ILi32EEEEEENS5_IJS22_SC_EEEEEEENS4_39AutoVectorizingCopyWithAssumedAlignmentILi128EEENS4_14SM90_TMA_STOREES26_S28_S28_EEEvvEEEEvNT_6ParamsE --------------------------
	.section	.nv.info._ZN7cutlass13device_kernelINS_4gemm6kernel13GemmUniversalIN4cute5tupleIJiiiiEEENS1_10collective13CollectiveMmaINS1_35MainloopSm100TmaUmmaWarpSpecializedILi10ELi2ELi4ENS5_IJNS4_1CILi2EEENSA_ILi1EEESC_EEEEENS5_IJNSA_ILi64EEENSA_ILi96EEENSA_ILi128EEEEEENS_12float_e4m3_tENS5_IJlSC_lEEESJ_SK_NS4_8TiledMMAINS4_8MMA_AtomIJNS4_10MMA_TraitsINS4_19SM100_MMA_F8F6F4_SSEJSJ_SJ_fSF_SG_NS4_17integral_constantINS4_4UMMA5MajorELSR_0EEESS_NSP_INSQ_7ScaleInELST_0EEESU_EEEEEENS4_6LayoutINS5_IJSC_SC_SC_EEENS5_IJNSA_ILi0EEESZ_SZ_EEEEENS5_IJNS4_10UnderscoreES12_S12_EEEEENS4_13SM90_TMA_LOADENS4_14ComposedLayoutINS4_7SwizzleILi3ELi4ELi3EEENS4_18smem_ptr_flag_bitsILi8EEENSX_INS5_IJNSA_ILi8EEESH_EEENS5_IJSH_SC_EEEEEEEvNS4_8identityENS4_23SM90_TMA_LOAD_MULTICASTES1F_vS1G_EENS_8epilogue10collective18CollectiveEpilogueINS1J_23Sm100TmaWarpSpecializedILi1ELi1ELi48ELb0ELb0EEEJSI_NS5_IJNSX_ISF_SC_EENSX_ISG_SC_EEEEESJ_SK_SJ_SK_NS1J_6fusion15FusionCallbacksIS1N_NS1R_17LinearCombinationISJ_fSJ_fLNS_15FloatRoundStyleE2EEESI_S1Q_JEEENS4_5SM1004TMEM4LOAD26SM100_TMEM_LOAD_16dp32b16xES15_NS16_INS17_ILi1ELi4ELi3EEES1A_NSX_INS5_IJS1B_NSA_ILi32EEEEEENS5_IJS22_SC_EEEEEEENS4_39AutoVectorizingCopyWithAssumedAlignmentILi128EEENS4_14SM90_TMA_STOREES26_S28_S28_EEEvvEEEEvNT_6ParamsE,"",@"SHT_CUDA_INFO"
	.sectionflags	@""
	.align	4


	//----- nvinfo : EIATTR_CUDA_API_VERSION
	.align		4
        /*0000*/ 	.byte	0x04, 0x37
        /*0002*/ 	.short	(.L_31 - .L_30)
.L_30:
        /*0004*/ 	.word	0x00000082


	//----- nvinfo : EIATTR_KPARAM_INFO
	.align		4
.L_31:
        /*0008*/ 	.byte	0x04, 0x17
        /*000a*/ 	.short	(.L_33 - .L_32)
.L_32:
        /*000c*/ 	.word	0x00000000
        /*0010*/ 	.short	0x0000
        /*0012*/ 	.short	0x0000
        /*0014*/ 	.byte	0x00, 0xf0, 0x01, 0x20


	//----- nvinfo : EIATTR_AT_ENTRY_FRAGMENTS
	.align		4
.L_33:
        /*0018*/ 	.byte	0x04, 0x4f
        /*001a*/ 	.short	(.L_35 - .L_34)


	//   ....[0]....
.L_34:
        /*001c*/ 	.word	0x00000006


	//----- nvinfo : EIATTR_RESERVED_SMEM_USED
	.align		4
.L_35:
        /*0020*/ 	.byte	0x01, 0x41
	.zero		2


	//----- nvinfo : EIATTR_SPARSE_MMA_MASK
	.align		4
        /*0024*/ 	.byte	0x03, 0x50
        /*0026*/ 	.short	0x0000


	//----- nvinfo : EIATTR_TCGEN05_1CTA_USED
	.align		4
        /*0028*/ 	.byte	0x01, 0x51
	.zero		2


	//----- nvinfo : EIATTR_MAXREG_COUNT
	.align		4
        /*002c*/ 	.byte	0x03, 0x1b
        /*002e*/ 	.short	0x00ff


	//----- nvinfo : EIATTR_NUM_BARRIERS
	.align		4
        /*0030*/ 	.byte	0x02, 0x4c
        /*0032*/ 	.byte	0x07
	.zero		1


	//----- nvinfo : EIATTR_EXTERNS
	.align		4
        /*0034*/ 	.byte	0x04, 0x0f
        /*0036*/ 	.short	(.L_37 - .L_36)


	//   ....[0]....
	.align		4
.L_36:
        /*0038*/ 	.word	index@(__assertfail)


	//----- nvinfo : EIATTR_MERCURY_ISA_VERSION
	.align		4
.L_37:
        /*003c*/ 	.byte	0x03, 0x5f
        /*003e*/ 	.short	0x0101


	//----- nvinfo : EIATTR_INT_WARP_WIDE_INSTR_OFFSETS
	.align		4
        /*0040*/ 	.byte	0x04, 0x31
        /*0042*/ 	.short	(.L_39 - .L_38)


	//   ....[0]....
.L_38:
        /*0044*/ 	.word	0x00004010


	//   ....[1]....
        /*0048*/ 	.word	0x00004040


	//   ....[2]....
        /*004c*/ 	.word	0x00004060


	//   ....[3]....
        /*0050*/ 	.word	0x00004c60


	//   ....[4]....
        /*0054*/ 	.word	0x00004d90


	//   ....[5]....
        /*0058*/ 	.word	0x00004e20


	//   ....[6]....
        /*005c*/ 	.word	0x00004e40


	//----- nvinfo : EIATTR_COOP_GROUP_MASK_REGIDS
	.align		4
.L_39:
        /*0060*/ 	.byte	0x04, 0x29
        /*0062*/ 	.short	(.L_41 - .L_40)


	//   ....[0]....
.L_40:
        /*0064*/ 	.word	0xffffffff


	//   ....[1]....
        /*0068*/ 	.word	0xffffffff


	//   ....[2]....
        /*006c*/ 	.word	0xffffffff


	//   ....[3]....
        /*0070*/ 	.word	0xffffffff


	//   ....[4]....
        /*0074*/ 	.word	0xffffffff


	//   ....[5]....
        /*0078*/ 	.word	0xffffffff


	//   ....[6]....
        /*007c*/ 	.word	0xffffffff


	//   ....[7]....
        /*0080*/ 	.word	0xffffffff


	//   ....[8]....
        /*0084*/ 	.word	0xffffffff


	//   ....[9]....
        /*0088*/ 	.word	0xffffffff


	//   ....[10]....
        /*008c*/ 	.word	0xffffffff


	//   ....[11]....
        /*0090*/ 	.word	0xffffffff


	//   ....[12]....
        /*0094*/ 	.word	0xffffffff


	//   ....[13]....
        /*0098*/ 	.word	0xffffffff


	//----- nvinfo : EIATTR_COOP_GROUP_INSTR_OFFSETS
	.align		4
.L_41:
        /*009c*/ 	.byte	0x04, 0x28
        /*009e*/ 	.short	(.L_43 - .L_42)


	//   ....[0]....
.L_42:
        /*00a0*/ 	.word	0x00000080


	//   ....[1]....
        /*00a4*/ 	.word	0x000004e0


	//   ....[2]....
        /*00a8*/ 	.word	0x00000760


	//   ....[3]....
        /*00ac*/ 	.word	0x000008a0


	//   ....[4]....
        /*00b0*/ 	.word	0x000009a0


	//   ....[5]....
        /*00b4*/ 	.word	0x00000b10


	//   ....[6]....
        /*00b8*/ 	.word	0x00000cb0


	//   ....[7]....
        /*00bc*/ 	.word	0x00000e70


	//   ....[8]....
        /*00c0*/ 	.word	0x00002010


	//   ....[9]....
        /*00c4*/ 	.word	0x00003210


	//   ....[10]....
        /*00c8*/ 	.word	0x00003420


	//   ....[11]....
        /*00cc*/ 	.word	0x00003450


	//   ....[12]....
        /*00d0*/ 	.word	0x00003ef0


	//   ....[13]....
        /*00d4*/ 	.word	0x00004120


	//----- nvinfo : EIATTR_VRC_CTA_INIT_COUNT
	.align		4
.L_43:
        /*00d8*/ 	.byte	0x02, 0x4a
        /*00da*/ 	.byte	0x80
	.zero		1


	//----- nvinfo : EIATTR_SYSCALL_OFFSETS
	.align		4
        /*00dc*/ 	.byte	0x04, 0x46
        /*00de*/ 	.short	(.L_45 - .L_44)


	//   ....[0]....
.L_44:
        /*00e0*/ 	.word	0x000058e0


	//   ....[1]....
        /*00e4*/ 	.word	0x00005a20


	//   ....[2]....
        /*00e8*/ 	.word	0x000061f0


	//   ....[3]....
        /*00ec*/ 	.word	0x00006370


	//   ....[4]....
        /*00f0*/ 	.word	0x000064f0


	//----- nvinfo : EIATTR_MBARRIER_INSTR_OFFSETS
	.align		4
.L_45:
        /*00f4*/ 	.byte	0x04, 0x39
        /*00f6*/ 	.short	(.L_47 - .L_46)


	//   ....[0]....
.L_46:
        /*00f8*/ 	.word	0x00000600
        /*00fc*/ 	.word	0x000000ff
        /*0100*/ 	.word	0x00000000
        /*0104*/ 	.short	0x0100
        /*0106*/ 	.byte	0x04
	.zero		1


	//   ....[1]....
        /*0108*/ 	.word	0x00000610
        /*010c*/ 	.word	0x000000ff
        /*0110*/ 	.word	0x00000050
        /*0114*/ 	.short	0x0100
        /*0116*/ 	.byte	0x04
	.zero		1


	//   ....[2]....
        /*0118*/ 	.word	0x00000620
        /*011c*/ 	.word	0x000000ff
        /*0120*/ 	.word	0x00000008
        /*0124*/ 	.short	0x0100
        /*0126*/ 	.byte	0x04
	.zero		1


	//   ....[3]....
        /*0128*/ 	.word	0x00000630
        /*012c*/ 	.word	0x000000ff
        /*0130*/ 	.word	0x00000058
        /*0134*/ 	.short	0x0100
        /*0136*/ 	.byte	0x04
	.zero		1


	//   ....[4]....
        /*0138*/ 	.word	0x00000640
        /*013c*/ 	.word	0x000000ff
        /*0140*/ 	.word	0x00000010
        /*0144*/ 	.short	0x0100
        /*0146*/ 	.byte	0x04
	.zero		1


	//   ....[5]....
        /*0148*/ 	.word	0x00000650
        /*014c*/ 	.word	0x000000ff
        /*0150*/ 	.word	0x00000060
        /*0154*/ 	.short	0x0100
        /*0156*/ 	.byte	0x04
	.zero		1


	//   ....[6]....
        /*0158*/ 	.word	0x00000660
        /*015c*/ 	.word	0x000000ff
        /*0160*/ 	.word	0x00000018
        /*0164*/ 	.short	0x0100
        /*0166*/ 	.byte	0x04
	.zero		1


	//   ....[7]....
        /*0168*/ 	.word	0x00000670
        /*016c*/ 	.word	0x000000ff
        /*0170*/ 	.word	0x00000068
        /*0174*/ 	.short	0x0100
        /*0176*/ 	.byte	0x04
	.zero		1


	//   ....[8]....
        /*0178*/ 	.word	0x00000680
        /*017c*/ 	.word	0x000000ff
        /*0180*/ 	.word	0x00000020
        /*0184*/ 	.short	0x0100
        /*0186*/ 	.byte	0x04
	.zero		1


	//   ....[9]....
        /*0188*/ 	.word	0x00000690
        /*018c*/ 	.word	0x000000ff
        /*0190*/ 	.word	0x00000070
        /*0194*/ 	.short	0x0100
        /*0196*/ 	.byte	0x04
	.zero		1


	//   ....[10]....
        /*0198*/ 	.word	0x000006a0
        /*019c*/ 	.word	0x000000ff
        /*01a0*/ 	.word	0x00000028
        /*01a4*/ 	.short	0x0100
        /*01a6*/ 	.byte	0x04
	.zero		1


	//   ....[11]....
        /*01a8*/ 	.word	0x000006b0
        /*01ac*/ 	.word	0x000000ff
        /*01b0*/ 	.word	0x00000078
        /*01b4*/ 	.short	0x0100
        /*01b6*/ 	.byte	0x04
	.zero		1


	//   ....[12]....
        /*01b8*/ 	.word	0x000006c0
        /*01bc*/ 	.word	0x000000ff
        /*01c0*/ 	.word	0x00000030
        /*01c4*/ 	.short	0x0100
        /*01c6*/ 	.byte	0x04
	.zero		1


	//   ....[13]....
        /*01c8*/ 	.word	0x000006d0
        /*01cc*/ 	.word	0x000000ff
        /*01d0*/ 	.word	0x00000080
        /*01d4*/ 	.short	0x0100
        /*01d6*/ 	.byte	0x04
	.zero		1


	//   ....[14]....
        /*01d8*/ 	.word	0x000006e0
        /*01dc*/ 	.word	0x000000ff
        /*01e0*/ 	.word	0x00000038
        /*01e4*/ 	.short	0x0100
        /*01e6*/ 	.byte	0x04
	.zero		1


	//   ....[15]....
        /*01e8*/ 	.word	0x000006f0
        /*01ec*/ 	.word	0x000000ff
        /*01f0*/ 	.word	0x00000088
        /*01f4*/ 	.short	0x0100
        /*01f6*/ 	.byte	0x04
	.zero		1


	//   ....[16]....
        /*01f8*/ 	.word	0x00000700
        /*01fc*/ 	.word	0x000000ff
        /*0200*/ 	.word	0x00000040
        /*0204*/ 	.short	0x0100
        /*0206*/ 	.byte	0x04
	.zero		1


	//   ....[17]....
        /*0208*/ 	.word	0x00000710
        /*020c*/ 	.word	0x000000ff
        /*0210*/ 	.word	0x00000090
        /*0214*/ 	.short	0x0100
        /*0216*/ 	.byte	0x04
	.zero		1


	//   ....[18]....
        /*0218*/ 	.word	0x00000720
        /*021c*/ 	.word	0x000000ff
        /*0220*/ 	.word	0x00000048
        /*0224*/ 	.short	0x0100
        /*0226*/ 	.byte	0x04
	.zero		1


	//   ....[19]....
        /*0228*/ 	.word	0x00000730
        /*022c*/ 	.word	0x000000ff
        /*0230*/ 	.word	0x00000098
        /*0234*/ 	.short	0x0100
        /*0236*/ 	.byte	0x04
	.zero		1


	//   ....[20]....
        /*0238*/ 	.word	0x00000870
        /*023c*/ 	.word	0x000000ff
        /*0240*/ 	.word	0x000000a0
        /*0244*/ 	.short	0x0100
        /*0246*/ 	.byte	0x04
	.zero		1


	//   ....[21]....
        /*0248*/ 	.word	0x00000880
        /*024c*/ 	.word	0x000000ff
        /*0250*/ 	.word	0x000000a8
        /*0254*/ 	.short	0x0100
        /*0256*/ 	.byte	0x04
	.zero		1


	//   ....[22]....
        /*0258*/ 	.word	0x00000970
        /*025c*/ 	.word	0x000000ff
        /*0260*/ 	.word	0x000000b0
        /*0264*/ 	.short	0x0100
        /*0266*/ 	.byte	0x06
	.zero		1


	//   ....[23]....
        /*0268*/ 	.word	0x00000980
        /*026c*/ 	.word	0x000000ff
        /*0270*/ 	.word	0x000000b8
        /*0274*/ 	.short	0x0100
        /*0276*/ 	.byte	0x06
	.zero		1


	//   ....[24]....
        /*0278*/ 	.word	0x00000ac0
        /*027c*/ 	.word	0x000000ff
        /*0280*/ 	.word	0x000000c0
        /*0284*/ 	.short	0x0100
        /*0286*/ 	.byte	0x06
	.zero		1


	//   ....[25]....
        /*0288*/ 	.word	0x00000ad0
        /*028c*/ 	.word	0x000000ff
        /*0290*/ 	.word	0x000000d0
        /*0294*/ 	.short	0x0100
        /*0296*/ 	.byte	0x06
	.zero		1


	//   ....[26]....
        /*0298*/ 	.word	0x00000ae0
        /*029c*/ 	.word	0x000000ff
        /*02a0*/ 	.word	0x000000c8
        /*02a4*/ 	.short	0x0100
        /*02a6*/ 	.byte	0x06
	.zero		1


	//   ....[27]....
        /*02a8*/ 	.word	0x00000af0
        /*02ac*/ 	.word	0x000000ff
        /*02b0*/ 	.word	0x000000d8
        /*02b4*/ 	.short	0x0100
        /*02b6*/ 	.byte	0x06
	.zero		1


	//   ....[28]....
        /*02b8*/ 	.word	0x00000c20
        /*02bc*/ 	.word	0x000000ff
        /*02c0*/ 	.word	0x000000e0
        /*02c4*/ 	.short	0x0100
        /*02c6*/ 	.byte	0x04
	.zero		1


	//   ....[29]....
        /*02c8*/ 	.word	0x00000c30
        /*02cc*/ 	.word	0x000000ff
        /*02d0*/ 	.word	0x00000100
        /*02d4*/ 	.short	0x0100
        /*02d6*/ 	.byte	0x04
	.zero		1


	//   ....[30]....
        /*02d8*/ 	.word	0x00000c40
        /*02dc*/ 	.word	0x000000ff
        /*02e0*/ 	.word	0x000000e8
        /*02e4*/ 	.short	0x0100
        /*02e6*/ 	.byte	0x04
	.zero		1


	//   ....[31]....
        /*02e8*/ 	.word	0x00000c50
        /*02ec*/ 	.word	0x000000ff
        /*02f0*/ 	.word	0x00000108
        /*02f4*/ 	.short	0x0100
        /*02f6*/ 	.byte	0x04
	.zero		1


	//   ....[32]....
        /*02f8*/ 	.word	0x00000c60
        /*02fc*/ 	.word	0x000000ff
        /*0300*/ 	.word	0x000000f0
        /*0304*/ 	.short	0x0100
        /*0306*/ 	.byte	0x04
	.zero		1


	//   ....[33]....
        /*0308*/ 	.word	0x00000c70
        /*030c*/ 	.word	0x000000ff
        /*0310*/ 	.word	0x00000110
        /*0314*/ 	.short	0x0100
        /*0316*/ 	.byte	0x04
	.zero		1


	//   ....[34]....
        /*0318*/ 	.word	0x00000c80
        /*031c*/ 	.word	0x000000ff
        /*0320*/ 	.word	0x000000f8
        /*0324*/ 	.short	0x0100
        /*0326*/ 	.byte	0x04
	.zero		1


	//   ....[35]....
        /*0328*/ 	.word	0x00000c90
        /*032c*/ 	.word	0x000000ff
        /*0330*/ 	.word	0x00000118
        /*0334*/ 	.short	0x0100
        /*0336*/ 	.byte	0x04
	.zero		1


	//   ....[36]....
        /*0338*/ 	.word	0x00000d80
        /*033c*/ 	.word	0x000000ff
        /*0340*/ 	.word	0x00000120
        /*0344*/ 	.short	0x0100
        /*0346*/ 	.byte	0x04
	.zero		1


	//   ....[37]....
        /*0348*/ 	.word	0x00000d90
        /*034c*/ 	.word	0x000000ff
        /*0350*/ 	.word	0x00000130
        /*0354*/ 	.short	0x0100
        /*0356*/ 	.byte	0x04
	.zero		1


	//   ....[38]....
        /*0358*/ 	.word	0x00000da0
        /*035c*/ 	.word	0x000000ff
        /*0360*/ 	.word	0x00000128
        /*0364*/ 	.short	0x0100
        /*0366*/ 	.byte	0x04
	.zero		1


	//   ....[39]....
        /*0368*/ 	.word	0x00000db0
        /*036c*/ 	.word	0x000000ff
        /*0370*/ 	.word	0x00000138
        /*0374*/ 	.short	0x0100
        /*0376*/ 	.byte	0x04
	.zero		1


	//   ....[40]....
        /*0378*/ 	.word	0x000018c0
        /*037c*/ 	.word	0x00000000
        /*0380*/ 	.word	0x00000130
        /*0384*/ 	.short	0x010a
        /*0386*/ 	.byte	0xff
	.zero		1


	//   ....[41]....
        /*0388*/ 	.word	0x000018f0
        /*038c*/ 	.word	0x00000000
        /*0390*/ 	.word	0x00000120
        /*0394*/ 	.short	0x0101
        /*0396*/ 	.byte	0xff
	.zero		1


	//   ....[42]....
        /*0398*/ 	.word	0x000019a0
        /*039c*/ 	.word	0x000000ff
        /*03a0*/ 	.word	0x00000050
        /*03a4*/ 	.short	0x010a
        /*03a6*/ 	.byte	0x07
	.zero		1


	//   ....[43]....
        /*03a8*/ 	.word	0x00001a20
        /*03ac*/ 	.word	0x000000ff
        /*03b0*/ 	.word	0x00000050
        /*03b4*/ 	.short	0x010a
        /*03b6*/ 	.byte	0x21
	.zero		1


	//   ....[44]....
        /*03b8*/ 	.word	0x00001bb0
        /*03bc*/ 	.word	0x000000ff
        /*03c0*/ 	.word	0x00000050
        /*03c4*/ 	.short	0x010a
        /*03c6*/ 	.byte	0x08
	.zero		1


	//   ....[45]....
        /*03c8*/ 	.word	0x00001cd0
        /*03cc*/ 	.word	0x000000ff
        /*03d0*/ 	.word	0x000000b8
        /*03d4*/ 	.short	0x0101
        /*03d6*/ 	.byte	0x06
	.zero		1


	//   ....[46]....
        /*03d8*/ 	.word	0x00001cf0
        /*03dc*/ 	.word	0x000000ff
        /*03e0*/ 	.word	0x00000050
        /*03e4*/ 	.short	0x010a
        /*03e6*/ 	.byte	0x07
	.zero		1


	//   ....[47]....
        /*03e8*/ 	.word	0x00001d70
        /*03ec*/ 	.word	0x000000ff
        /*03f0*/ 	.word	0x00000050
        /*03f4*/ 	.short	0x010a
        /*03f6*/ 	.byte	0x09
	.zero		1


	//   ....[48]....
        /*03f8*/ 	.word	0x00001f00
        /*03fc*/ 	.word	0x000000ff
        /*0400*/ 	.word	0x00000050
        /*0404*/ 	.short	0x010a
        /*0406*/ 	.byte	0x08
	.zero		1


	//   ....[49]....
        /*0408*/ 	.word	0x00002040
        /*040c*/ 	.word	0x00000003
        /*0410*/ 	.word	0x000000c0
        /*0414*/ 	.short	0x010a
        /*0416*/ 	.byte	0xff
	.zero		1


	//   ....[50]....
        /*0418*/ 	.word	0x00002190
        /*041c*/ 	.word	0x00000000
        /*0420*/ 	.word	0x00000000
        /*0424*/ 	.short	0x0101
        /*0426*/ 	.byte	0xff
	.zero		1


	//   ....[51]....
        /*0428*/ 	.word	0x00002730
        /*042c*/ 	.word	0x000000ff
        /*0430*/ 	.word	0x00000000
        /*0434*/ 	.short	0x010a
        /*0436*/ 	.byte	0x04
	.zero		1


	//   ....[52]....
        /*0438*/ 	.word	0x000027c0
        /*043c*/ 	.word	0x000000ff
        /*0440*/ 	.word	0x00000000
        /*0444*/ 	.short	0x010a
        /*0446*/ 	.byte	0x05
	.zero		1


	//   ....[53]....
        /*0448*/ 	.word	0x00002850
        /*044c*/ 	.word	0x000000ff
        /*0450*/ 	.word	0x00000000
        /*0454*/ 	.short	0x010a
        /*0456*/ 	.byte	0x05
	.zero		1


	//   ....[54]....
        /*0458*/ 	.word	0x000028e0
        /*045c*/ 	.word	0x000000ff
        /*0460*/ 	.word	0x00000000
        /*0464*/ 	.short	0x010a
        /*0466*/ 	.byte	0x05
	.zero		1


	//   ....[55]....
        /*0468*/ 	.word	0x00002970
        /*046c*/ 	.word	0x000000ff
        /*0470*/ 	.word	0x00000000
        /*0474*/ 	.short	0x010a
        /*0476*/ 	.byte	0x05
	.zero		1


	//   ....[56]....
        /*0478*/ 	.word	0x00002a00
        /*047c*/ 	.word	0x000000ff
        /*0480*/ 	.word	0x00000000
        /*0484*/ 	.short	0x010a
        /*0486*/ 	.byte	0x05
	.zero		1


	//   ....[57]....
        /*0488*/ 	.word	0x00002a90
        /*048c*/ 	.word	0x000000ff
        /*0490*/ 	.word	0x00000000
        /*0494*/ 	.short	0x010a
        /*0496*/ 	.byte	0x05
	.zero		1


	//   ....[58]....
        /*0498*/ 	.word	0x00002b20
        /*049c*/ 	.word	0x000000ff
        /*04a0*/ 	.word	0x00000000
        /*04a4*/ 	.short	0x010a
        /*04a6*/ 	.byte	0x05
	.zero		1


	//   ....[59]....
        /*04a8*/ 	.word	0x00002bb0
        /*04ac*/ 	.word	0x000000ff
        /*04b0*/ 	.word	0x00000000
        /*04b4*/ 	.short	0x010a
        /*04b6*/ 	.byte	0x05
	.zero		1


	//   ....[60]....
        /*04b8*/ 	.word	0x00002c50
        /*04bc*/ 	.word	0x00000000
        /*04c0*/ 	.word	0x00000000
        /*04c4*/ 	.short	0x010a
        /*04c6*/ 	.byte	0xff
	.zero		1


	//   ....[61]....
        /*04c8*/ 	.word	0x00002d70
        /*04cc*/ 	.word	0x00000002
        /*04d0*/ 	.word	0x00000120
        /*04d4*/ 	.short	0x010a
        /*04d6*/ 	.byte	0xff
	.zero		1


	//   ....[62]....
        /*04d8*/ 	.word	0x00002de0
        /*04dc*/ 	.word	0x00000002
        /*04e0*/ 	.word	0x00000000
        /*04e4*/ 	.short	0x0101
        /*04e6*/ 	.byte	0xff
	.zero		1


	//   ....[63]....
        /*04e8*/ 	.word	0x00002e00
        /*04ec*/ 	.word	0x000000ff
        /*04f0*/ 	.word	0x000000d0
        /*04f4*/ 	.short	0x010a
        /*04f6*/ 	.byte	0x04
	.zero		1


	//   ....[64]....
        /*04f8*/ 	.word	0x00002f20
        /*04fc*/ 	.word	0x00000002
        /*0500*/ 	.word	0x000000c0
        /*0504*/ 	.short	0x010a
        /*0506*/ 	.byte	0xff
	.zero		1


	//   ....[65]....
        /*0508*/ 	.word	0x00003020
        /*050c*/ 	.word	0x00000002
        /*0510*/ 	.word	0x00000000
        /*0514*/ 	.short	0x0101
        /*0516*/ 	.byte	0xff
	.zero		1


	//   ....[66]....
        /*0518*/ 	.word	0x000030b0
        /*051c*/ 	.word	0x000000ff
        /*0520*/ 	.word	0x000000d0
        /*0524*/ 	.short	0x0106
        /*0526*/ 	.byte	0x04
	.zero		1


	//   ....[67]....
        /*0528*/ 	.word	0x000030d0
        /*052c*/ 	.word	0x000000ff
        /*0530*/ 	.word	0x000000d0
        /*0534*/ 	.short	0x010a
        /*0536*/ 	.byte	0x04
	.zero		1


	//   ....[68]....
        /*0538*/ 	.word	0x00003160
        /*053c*/ 	.word	0x000000ff
        /*0540*/ 	.word	0x000000d0
        /*0544*/ 	.short	0x0106
        /*0546*/ 	.byte	0x07
	.zero		1


	//   ....[69]....
        /*0548*/ 	.word	0x000031a0
        /*054c*/ 	.word	0x00000000
        /*0550*/ 	.word	0x000000d0
        /*0554*/ 	.short	0x010a
        /*0556*/ 	.byte	0xff
	.zero		1


	//   ....[70]....
        /*0558*/ 	.word	0x000036f0
        /*055c*/ 	.word	0x00000000
        /*0560*/ 	.word	0x000000c0
        /*0564*/ 	.short	0x010a
        /*0566*/ 	.byte	0xff
	.zero		1


	//   ....[71]....
        /*0568*/ 	.word	0x000037f0
        /*056c*/ 	.word	0x00000003
        /*0570*/ 	.word	0x00000000
        /*0574*/ 	.short	0x0101
        /*0576*/ 	.byte	0xff
	.zero		1


	//   ....[72]....
        /*0578*/ 	.word	0x00003800
        /*057c*/ 	.word	0x000000ff
        /*0580*/ 	.word	0x00000000
        /*0584*/ 	.short	0x010a
        /*0586*/ 	.byte	0x05
	.zero		1


	//   ....[73]....
        /*0588*/ 	.word	0x00003880
        /*058c*/ 	.word	0x000000ff
        /*0590*/ 	.word	0x00000100
        /*0594*/ 	.short	0x010a
        /*0596*/ 	.byte	0x1f
	.zero		1


	//   ....[74]....
        /*0598*/ 	.word	0x00003950
        /*059c*/ 	.word	0x000000ff
        /*05a0*/ 	.word	0x00000000
        /*05a4*/ 	.short	0x010a
        /*05a6*/ 	.byte	0x07
	.zero		1


	//   ....[75]....
        /*05a8*/ 	.word	0x00003a90
        /*05ac*/ 	.word	0x000000ff
        /*05b0*/ 	.word	0x00000000
        /*05b4*/ 	.short	0x010a
        /*05b6*/ 	.byte	0x06
	.zero		1


	//   ....[76]....
        /*05b8*/ 	.word	0x00003d20
        /*05bc*/ 	.word	0x000000ff
        /*05c0*/ 	.word	0x00000000
        /*05c4*/ 	.short	0x010a
        /*05c6*/ 	.byte	0x04
	.zero		1


	//   ....[77]....
        /*05c8*/ 	.word	0x00003db0
        /*05cc*/ 	.word	0x000000ff
        /*05d0*/ 	.word	0x00000000
        /*05d4*/ 	.short	0x010a
        /*05d6*/ 	.byte	0x05
	.zero		1


	//   ....[78]....
        /*05d8*/ 	.word	0x00003e40
        /*05dc*/ 	.word	0x000000ff
        /*05e0*/ 	.word	0x00000000
        /*05e4*/ 	.short	0x010a
        /*05e6*/ 	.byte	0x05
	.zero		1


	//   ....[79]....
        /*05e8*/ 	.word	0x00003ed0
        /*05ec*/ 	.word	0x000000ff
        /*05f0*/ 	.word	0x00000000
        /*05f4*/ 	.short	0x010a
        /*05f6*/ 	.byte	0x04
	.zero		1


	//   ....[80]....
        /*05f8*/ 	.word	0x000043c0
        /*05fc*/ 	.word	0x00000003
        /*0600*/ 	.word	0x000000c0
        /*0604*/ 	.short	0x010a
        /*0606*/ 	.byte	0xff
	.zero		1


	//   ....[81]....
        /*0608*/ 	.word	0x00004530
        /*060c*/ 	.word	0x00000000
        /*0610*/ 	.word	0x00000000
        /*0614*/ 	.short	0x0101
        /*0616*/ 	.byte	0xff
	.zero		1


	//   ....[82]....
        /*0618*/ 	.word	0x000049f0
        /*061c*/ 	.word	0x000000ff
        /*0620*/ 	.word	0x000000b8
        /*0624*/ 	.short	0x010a
        /*0626*/ 	.byte	0x15
	.zero		1


	//   ....[83]....
        /*0628*/ 	.word	0x00004b80
        /*062c*/ 	.word	0x000000ff
        /*0630*/ 	.word	0x000000a8
        /*0634*/ 	.short	0x010a
        /*0636*/ 	.byte	0x15
	.zero		1


	//   ....[84]....
        /*0638*/ 	.word	0x00004e60
        /*063c*/ 	.word	0x000000ff
        /*0640*/ 	.word	0x000000a0
        /*0644*/ 	.short	0x010b
        /*0646*/ 	.byte	0x15
	.zero		1


	//   ....[85]....
        /*0648*/ 	.word	0x00004e70
        /*064c*/ 	.word	0x000000ff
        /*0650*/ 	.word	0x00000000
        /*0654*/ 	.short	0x0101
        /*0656*/ 	.byte	0x27
	.zero		1


	//   ....[86]....
        /*0658*/ 	.word	0x00004eb0
        /*065c*/ 	.word	0x00000000
        /*0660*/ 	.word	0x000000a8
        /*0664*/ 	.short	0x010a
        /*0666*/ 	.byte	0xff
	.zero		1


	//   ....[87]....
        /*0668*/ 	.word	0x000051a0
        /*066c*/ 	.word	0x00000008
        /*0670*/ 	.word	0x000000c0
        /*0674*/ 	.short	0x010a
        /*0676*/ 	.byte	0xff
	.zero		1


	//   ....[88]....
        /*0678*/ 	.word	0x00005320
        /*067c*/ 	.word	0x00000000
        /*0680*/ 	.word	0x00000000
        /*0684*/ 	.short	0x0101
        /*0686*/ 	.byte	0xff
	.zero		1


	//   ....[89]....
        /*0688*/ 	.word	0x00005da0
        /*068c*/ 	.word	0x000000ff
        /*0690*/ 	.word	0x000000a0
        /*0694*/ 	.short	0x010a
        /*0696*/ 	.byte	0x2c
	.zero		1


	//   ....[90]....
        /*0698*/ 	.word	0x00005db0
        /*069c*/ 	.word	0x00000011
        /*06a0*/ 	.word	0x000000e0
        /*06a4*/ 	.short	0x010a
        /*06a6*/ 	.byte	0xff
	.zero		1


	//   ....[91]....
        /*06a8*/ 	.word	0x00005f20
        /*06ac*/ 	.word	0x000000ff
        /*06b0*/ 	.word	0x000000a0
        /*06b4*/ 	.short	0x010a
        /*06b6*/ 	.byte	0x2c
	.zero		1


	//   ....[92]....
        /*06b8*/ 	.word	0x00006010
        /*06bc*/ 	.word	0x000000ff
        /*06c0*/ 	.word	0x00000000
        /*06c4*/ 	.short	0x0101
        /*06c6*/ 	.byte	0x04
	.zero		1


	//   ....[93]....
        /*06c8*/ 	.word	0x000060d0
        /*06cc*/ 	.word	0x00000011
        /*06d0*/ 	.word	0x000000e0
        /*06d4*/ 	.short	0x010a
        /*06d6*/ 	.byte	0xff
	.zero		1


	//   ....[94]....
        /*06d8*/ 	.word	0x00006bc0
        /*06dc*/ 	.word	0x000000ff
        /*06e0*/ 	.word	0x00000000
        /*06e4*/ 	.short	0x0101
        /*06e6*/ 	.byte	0x04
	.zero		1


	//   ....[95]....
        /*06e8*/ 	.word	0x000074c0
        /*06ec*/ 	.word	0x00000000
        /*06f0*/ 	.word	0x00000130
        /*06f4*/ 	.short	0x010a
        /*06f6*/ 	.byte	0xff
	.zero		1


	//   ....[96]....
        /*06f8*/ 	.word	0x00007520
        /*06fc*/ 	.word	0x00000000
        /*0700*/ 	.word	0x00000050
        /*0704*/ 	.short	0x010a
        /*0706*/ 	.byte	0xff
	.zero		1


	//   ....[97]....
        /*0708*/ 	.word	0x00007580
        /*070c*/ 	.word	0x00000000
        /*0710*/ 	.word	0x00000050
        /*0714*/ 	.short	0x010a
        /*0716*/ 	.byte	0xff
	.zero		1


	//   ....[98]....
        /*0718*/ 	.word	0x000075d0
        /*071c*/ 	.word	0x00000003
        /*0720*/ 	.word	0x000000c0
        /*0724*/ 	.short	0x010a
        /*0726*/ 	.byte	0xff
	.zero		1


	//   ....[99]....
        /*0728*/ 	.word	0x00007630
        /*072c*/ 	.word	0x00000000
        /*0730*/ 	.word	0x00000000
        /*0734*/ 	.short	0x010a
        /*0736*/ 	.byte	0xff
	.zero		1


	//   ....[100]....
        /*0738*/ 	.word	0x00007690
        /*073c*/ 	.word	0x00000000
        /*0740*/ 	.word	0x00000000
        /*0744*/ 	.short	0x010a
        /*0746*/ 	.byte	0xff
	.zero		1


	//   ....[101]....
        /*0748*/ 	.word	0x000076f0
        /*074c*/ 	.word	0x00000000
        /*0750*/ 	.word	0x00000000
        /*0754*/ 	.short	0x010a
        /*0756*/ 	.byte	0xff
	.zero		1


	//   ....[102]....
        /*0758*/ 	.word	0x00007750
        /*075c*/ 	.word	0x00000000
        /*0760*/ 	.word	0x00000000
        /*0764*/ 	.short	0x010a
        /*0766*/ 	.byte	0xff
	.zero		1


	//   ....[103]....
        /*0768*/ 	.word	0x000077b0
        /*076c*/ 	.word	0x00000000
        /*0770*/ 	.word	0x00000000
        /*0774*/ 	.short	0x010a
        /*0776*/ 	.byte	0xff
	.zero		1


	//   ....[104]....
        /*0778*/ 	.word	0x00007810
        /*077c*/ 	.word	0x00000000
        /*0780*/ 	.word	0x00000000
        /*0784*/ 	.short	0x010a
        /*0786*/ 	.byte	0xff
	.zero		1


	//   ....[105]....
        /*0788*/ 	.word	0x00007870
        /*078c*/ 	.word	0x00000000
        /*0790*/ 	.word	0x00000000
        /*0794*/ 	.short	0x010a
        /*0796*/ 	.byte	0xff
	.zero		1


	//   ....[106]....
        /*0798*/ 	.word	0x000078d0
        /*079c*/ 	.word	0x00000000
        /*07a0*/ 	.word	0x00000000
        /*07a4*/ 	.short	0x010a
        /*07a6*/ 	.byte	0xff
	.zero		1


	//   ....[107]....
        /*07a8*/ 	.word	0x00007930
        /*07ac*/ 	.word	0x00000000
        /*07b0*/ 	.word	0x00000000
        /*07b4*/ 	.short	0x010a
        /*07b6*/ 	.byte	0xff
	.zero		1


	//   ....[108]....
        /*07b8*/ 	.word	0x00007980
        /*07bc*/ 	.word	0x00000002
        /*07c0*/ 	.word	0x00000120
        /*07c4*/ 	.short	0x010a
        /*07c6*/ 	.byte	0xff
	.zero		1


	//   ....[109]....
        /*07c8*/ 	.word	0x000079e0
        /*07cc*/ 	.word	0x00000002
        /*07d0*/ 	.word	0x000000d0
        /*07d4*/ 	.short	0x010a
        /*07d6*/ 	.byte	0xff
	.zero		1


	//   ....[110]....
        /*07d8*/ 	.word	0x00007a30
        /*07dc*/ 	.word	0x00000002
        /*07e0*/ 	.word	0x000000c0
        /*07e4*/ 	.short	0x010a
        /*07e6*/ 	.byte	0xff
	.zero		1


	//   ....[111]....
        /*07e8*/ 	.word	0x00007a90
        /*07ec*/ 	.word	0x00000000
        /*07f0*/ 	.word	0x000000d0
        /*07f4*/ 	.short	0x010a
        /*07f6*/ 	.byte	0xff
	.zero		1


	//   ....[112]....
        /*07f8*/ 	.word	0x00007ae0
        /*07fc*/ 	.word	0x00000000
        /*0800*/ 	.word	0x000000c0
        /*0804*/ 	.short	0x010a
        /*0806*/ 	.byte	0xff
	.zero		1


	//   ....[113]....
        /*0808*/ 	.word	0x00007b40
        /*080c*/ 	.word	0x00000002
        /*0810*/ 	.word	0x00000100
        /*0814*/ 	.short	0x010a
        /*0816*/ 	.byte	0xff
	.zero		1


	//   ....[114]....
        /*0818*/ 	.word	0x00007ba0
        /*081c*/ 	.word	0x00000000
        /*0820*/ 	.word	0x00000000
        /*0824*/ 	.short	0x010a
        /*0826*/ 	.byte	0xff
	.zero		1


	//   ....[115]....
        /*0828*/ 	.word	0x00007c00
        /*082c*/ 	.word	0x00000000
        /*0830*/ 	.word	0x00000000
        /*0834*/ 	.short	0x010a
        /*0836*/ 	.byte	0xff
	.zero		1


	//   ....[116]....
        /*0838*/ 	.word	0x00007c60
        /*083c*/ 	.word	0x00000000
        /*0840*/ 	.word	0x00000000
        /*0844*/ 	.short	0x010a
        /*0846*/ 	.byte	0xff
	.zero		1


	//   ....[117]....
        /*0848*/ 	.word	0x00007cc0
        /*084c*/ 	.word	0x00000000
        /*0850*/ 	.word	0x00000000
        /*0854*/ 	.short	0x010a
        /*0856*/ 	.byte	0xff
	.zero		1


	//   ....[118]....
        /*0858*/ 	.word	0x00007d20
        /*085c*/ 	.word	0x00000000
        /*0860*/ 	.word	0x00000000
        /*0864*/ 	.short	0x010a
        /*0866*/ 	.byte	0xff
	.zero		1


	//   ....[119]....
        /*0868*/ 	.word	0x00007d70
        /*086c*/ 	.word	0x00000003
        /*0870*/ 	.word	0x000000c0
        /*0874*/ 	.short	0x010a
        /*0876*/ 	.byte	0xff
	.zero		1


	//   ....[120]....
        /*0878*/ 	.word	0x00007dd0
        /*087c*/ 	.word	0x00000000
        /*0880*/ 	.word	0x000000b8
        /*0884*/ 	.short	0x010a
        /*0886*/ 	.byte	0xff
	.zero		1


	//   ....[121]....
        /*0888*/ 	.word	0x00007e30
        /*088c*/ 	.word	0x00000000
        /*0890*/ 	.word	0x000000a8
        /*0894*/ 	.short	0x010a
        /*0896*/ 	.byte	0xff
	.zero		1


	//   ....[122]....
        /*0898*/ 	.word	0x00007e80
        /*089c*/ 	.word	0x00000008
        /*08a0*/ 	.word	0x000000c0
        /*08a4*/ 	.short	0x010a
        /*08a6*/ 	.byte	0xff
	.zero		1


	//   ....[123]....
        /*08a8*/ 	.word	0x00007ee0
        /*08ac*/ 	.word	0x00000000
        /*08b0*/ 	.word	0x000000a0
        /*08b4*/ 	.short	0x010a
        /*08b6*/ 	.byte	0xff
	.zero		1


	//   ....[124]....
        /*08b8*/ 	.word	0x00007f30
        /*08bc*/ 	.word	0x00000011
        /*08c0*/ 	.word	0x000000e0
        /*08c4*/ 	.short	0x010a
        /*08c6*/ 	.byte	0xff
	.zero		1


	//----- nvinfo : EIATTR_NUM_MBARRIERS
	.align		4
.L_47:
        /*08c8*/ 	.byte	0x03, 0x38
        /*08ca*/ 	.short	0x0028


	//----- nvinfo : EIATTR_EXIT_INSTR_OFFSETS
	.align		4
        /*08cc*/ 	.byte	0x04, 0x1c
        /*08ce*/ 	.short	(.L_49 - .L_48)


	//   ....[0]....
.L_48:
        /*08d0*/ 	.word	0x00002c80


	//   ....[1]....
        /*08d4*/ 	.word	0x00003170


	//   ....[2]....
        /*08d8*/ 	.word	0x000031d0


	//   ....[3]....
        /*08dc*/ 	.word	0x00004130


	//   ....[4]....
        /*08e0*/ 	.word	0x00004ee0


	//   ....[5]....
        /*08e4*/ 	.word	0x00004f20


	//   ....[6]....
        /*08e8*/ 	.word	0x000074b0


	//----- nvinfo : EIATTR_MAX_THREADS
	.align		4
.L_49:
        /*08ec*/ 	.byte	0x04, 0x05
        /*08ee*/ 	.short	(.L_51 - .L_50)
.L_50:
        /*08f0*/ 	.word	0x00000100
        /*08f4*/ 	.word	0x00000001
        /*08f8*/ 	.word	0x00000001


	//----- nvinfo : EIATTR_CRS_STACK_SIZE
	.align		4
.L_51:
        /*08fc*/ 	.byte	0x04, 0x1e
        /*08fe*/ 	.short	(.L_53 - .L_52)
.L_52:
        /*0900*/ 	.word	0x00000000


	//----- nvinfo : EIATTR_CBANK_PARAM_SIZE
	.align		4
.L_53:
        /*0904*/ 	.byte	0x03, 0x19
        /*0906*/ 	.short	0x0800


	//----- nvinfo : EIATTR_PARAM_CBANK
	.align		4
        /*0908*/ 	.byte	0x04, 0x0a
        /*090a*/ 	.short	(.L_55 - .L_54)
	.align		4
.L_54:
        /*090c*/ 	.word	index@(.nv.constant0._ZN7cutlass13device_kernelINS_4gemm6kernel13GemmUniversalIN4cute5tupleIJiiiiEEENS1_10collective13CollectiveMmaINS1_35MainloopSm100TmaUmmaWarpSpecializedILi10ELi2ELi4ENS5_IJNS4_1CILi2EEENSA_ILi1EEESC_EEEEENS5_IJNSA_ILi64EEENSA_ILi96EEENSA_ILi128EEEEEENS_12float_e4m3_tENS5_IJlSC_lEEESJ_SK_NS4_8TiledMMAINS4_8MMA_AtomIJNS4_10MMA_TraitsINS4_19SM100_MMA_F8F6F4_SSEJSJ_SJ_fSF_SG_NS4_17integral_constantINS4_4UMMA5MajorELSR_0EEESS_NSP_INSQ_7ScaleInELST_0EEESU_EEEEEENS4_6LayoutINS5_IJSC_SC_SC_EEENS5_IJNSA_ILi0EEESZ_SZ_EEEEENS5_IJNS4_10UnderscoreES12_S12_EEEEENS4_13SM90_TMA_LOADENS4_14ComposedLayoutINS4_7SwizzleILi3ELi4ELi3EEENS4_18smem_ptr_flag_bitsILi8EEENSX_INS5_IJNSA_ILi8EEESH_EEENS5_IJSH_SC_EEEEEEEvNS4_8identityENS4_23SM90_TMA_LOAD_MULTICASTES1F_vS1G_EENS_8epilogue10collective18CollectiveEpilogueINS1J_23Sm100TmaWarpSpecializedILi1ELi1ELi48ELb0ELb0EEEJSI_NS5_IJNSX_ISF_SC_EENSX_ISG_SC_EEEEESJ_SK_SJ_SK_NS1J_6fusion15FusionCallbacksIS1N_NS1R_17LinearCombinationISJ_fSJ_fLNS_15FloatRoundStyleE2EEESI_S1Q_JEEENS4_5SM1004TMEM4LOAD26SM100_TMEM_LOAD_16dp32b16xES15_NS16_INS17_ILi1ELi4ELi3EEES1A_NSX_INS5_IJS1B_NSA_ILi32EEEEEENS5_IJS22_SC_EEEEEEENS4_39AutoVectorizingCopyWithAssumedAlignmentILi128EEENS4_14SM90_TMA_STOREES26_S28_S28_EEEvvEEEEvNT_6ParamsE)
        /*0910*/ 	.short	0x0380
        /*0912*/ 	.short	0x0800


	//----- nvinfo : EIATTR_SW_WAR
	.align		4
.L_55:
        /*0914*/ 	.byte	0x04, 0x36
        /*0916*/ 	.short	(.L_57 - .L_56)
.L_56:
        /*0918*/ 	.word	0x00000008
.L_57:


//--------------------- .nv.callgraph             --------------------------
	.section	.nv.callgraph,"",@"SHT_CUDA_CALLGRAPH"
	.align	4
	.sectionentsize	8
	.align		4
        /*0000*/ 	.word	0x00000000
	.align		4
        /*0004*/ 	.word	0xffffffff
	.align		4
        /*0008*/ 	.word	index@(_ZN7cutlass13device_kernelINS_4gemm6kernel13GemmUniversalIN4cute5tupleIJiiiiEEENS1_10collective13CollectiveMmaINS1_35MainloopSm100TmaUmmaWarpSpecializedILi10ELi2ELi4ENS5_IJNS4_1CILi2EEENSA_ILi1EEESC_EEEEENS5_IJNSA_ILi64EEENSA_ILi96EEENSA_ILi128EEEEEENS_12float_e4m3_tENS5_IJlSC_lEEESJ_SK_NS4_8TiledMMAINS4_8MMA_AtomIJNS4_10MMA_TraitsINS4_19SM100_MMA_F8F6F4_SSEJSJ_SJ_fSF_SG_NS4_17integral_constantINS4_4UMMA5MajorELSR_0EEESS_NSP_INSQ_7ScaleInELST_0EEESU_EEEEEENS4_6LayoutINS5_IJSC_SC_SC_EEENS5_IJNSA_ILi0EEESZ_SZ_EEEEENS5_IJNS4_10UnderscoreES12_S12_EEEEENS4_13SM90_TMA_LOADENS4_14ComposedLayoutINS4_7SwizzleILi3ELi4ELi3EEENS4_18smem_ptr_flag_bitsILi8EEENSX_INS5_IJNSA_ILi8EEESH_EEENS5_IJSH_SC_EEEEEEEvNS4_8identityENS4_23SM90_TMA_LOAD_MULTICASTES1F_vS1G_EENS_8epilogue10collective18CollectiveEpilogueINS1J_23Sm100TmaWarpSpecializedILi1ELi1ELi48ELb0ELb0EEEJSI_NS5_IJNSX_ISF_SC_EENSX_ISG_SC_EEEEESJ_SK_SJ_SK_NS1J_6fusion15FusionCallbacksIS1N_NS1R_17LinearCombinationISJ_fSJ_fLNS_15FloatRoundStyleE2EEESI_S1Q_JEEENS4_5SM1004TMEM4LOAD26SM100_TMEM_LOAD_16dp32b16xES15_NS16_INS17_ILi1ELi4ELi3EEES1A_NSX_INS5_IJS1B_NSA_ILi32EEEEEENS5_IJS22_SC_EEEEEEENS4_39AutoVectorizingCopyWithAssumedAlignmentILi128EEENS4_14SM90_TMA_STOREES26_S28_S28_EEEvvEEEEvNT_6ParamsE)
	.align		4
        /*000c*/ 	.word	index@(__assertfail)
	.align		4
        /*0010*/ 	.word	0x00000000
	.align		4
        /*0014*/ 	.word	0xfffffffe
	.align		4
        /*0018*/ 	.word	0x00000000
	.align		4
        /*001c*/ 	.word	0xfffffffd
	.align		4
        /*0020*/ 	.word	0x00000000
	.align		4
        /*0024*/ 	.word	0xfffffffc


//--------------------- .nv.constant4             --------------------------
	.section	.nv.constant4,"a",@progbits
	.align	8
	.align		8
.nv.constant4:
        /*0000*/ 	.dword	__assertfail
	.align		8
        /*0008*/ 	.dword	__unnamed_1
	.align		8
        /*0010*/ 	.dword	__unnamed_2
	.align		8
        /*0018*/ 	.dword	_ZN40_INTERNAL_e8891ecf_4_k_cu_0b03f46d_318064cuda3std3__45__cpo5beginE
	.align		8
        /*0020*/ 	.dword	_ZN40_INTERNAL_e8891ecf_4_k_cu_0b03f46d_318064cuda3std3__45__cpo3endE
	.align		8
        /*0028*/ 	.dword	_ZN40_INTERNAL_e8891ecf_4_k_cu_0b03f46d_318064cuda3std3__45__cpo6cbeginE
	.align		8
        /*0030*/ 	.dword	_ZN40_INTERNAL_e8891ecf_4_k_cu_0b03f46d_318064cuda3std3__45__cpo4cendE
	.align		8
        /*0038*/ 	.dword	_ZN40_INTERNAL_e8891ecf_4_k_cu_0b03f46d_318064cuda3std3__442_GLOBAL__N__e8891ecf_4_k_cu_0b03f46d_318066ignoreE
	.align		8
        /*0040*/ 	.dword	_ZN40_INTERNAL_e8891ecf_4_k_cu_0b03f46d_318064cuda3std3__419piecewise_constructE
	.align		8
        /*0048*/ 	.dword	_ZN40_INTERNAL_e8891ecf_4_k_cu_0b03f46d_318064cuda3std3__48in_placeE
	.align		8
        /*0050*/ 	.dword	_ZN40_INTERNAL_e8891ecf_4_k_cu_0b03f46d_318064cuda3std6ranges3__45__cpo4swapE
	.align		8
        /*0058*/ 	.dword	_ZN40_INTERNAL_e8891ecf_4_k_cu_0b03f46d_318064cuda3std6ranges3__45__cpo9iter_moveE
	.align		8
        /*0060*/ 	.dword	_ZN40_INTERNAL_e8891ecf_4_k_cu_0b03f46d_318064cute7productE
	.align		8
        /*0068*/ 	.dword	_ZN40_INTERNAL_e8891ecf_4_k_cu_0b03f46d_318064cute1_E
	.align		8
        /*0070*/ 	.dword	$str$25
	.align		8
        /*0078*/ 	.dword	$str$26
	.align		8
        /*0080*/ 	.dword	$str$27
	.align		8
        /*0088*/ 	.dword	$str$28


//--------------------- .text._ZN7cutlass13device_kernelINS_4gemm6kernel13GemmUniversalIN4cute5tupleIJiiiiEEENS1_10collective13CollectiveMmaINS1_35MainloopSm100TmaUmmaWarpSpecializedILi10ELi2ELi4ENS5_IJNS4_1CILi2EEENSA_ILi1EEESC_EEEEENS5_IJNSA_ILi64EEENSA_ILi96EEENSA_ILi128EEEEEENS_12float_e4m3_tENS5_IJlSC_lEEESJ_SK_NS4_8TiledMMAINS4_8MMA_AtomIJNS4_10MMA_TraitsINS4_19SM100_MMA_F8F6F4_SSEJSJ_SJ_fSF_SG_NS4_17integral_constantINS4_4UMMA5MajorELSR_0EEESS_NSP_INSQ_7ScaleInELST_0EEESU_EEEEEENS4_6LayoutINS5_IJSC_SC_SC_EEENS5_IJNSA_ILi0EEESZ_SZ_EEEEENS5_IJNS4_10UnderscoreES12_S12_EEEEENS4_13SM90_TMA_LOADENS4_14ComposedLayoutINS4_7SwizzleILi3ELi4ELi3EEENS4_18smem_ptr_flag_bitsILi8EEENSX_INS5_IJNSA_ILi8EEESH_EEENS5_IJSH_SC_EEEEEEEvNS4_8identityENS4_23SM90_TMA_LOAD_MULTICASTES1F_vS1G_EENS_8epilogue10collective18CollectiveEpilogueINS1J_23Sm100TmaWarpSpecializedILi1ELi1ELi48ELb0ELb0EEEJSI_NS5_IJNSX_ISF_SC_EENSX_ISG_SC_EEEEESJ_SK_SJ_SK_NS1J_6fusion15FusionCallbacksIS1N_NS1R_17LinearCombinationISJ_fSJ_fLNS_15FloatRoundStyleE2EEESI_S1Q_JEEENS4_5SM1004TMEM4LOAD26SM100_TMEM_LOAD_16dp32b16xES15_NS16_INS17_ILi1ELi4ELi3EEES1A_NSX_INS5_IJS1B_NSA_ILi32EEEEEENS5_IJS22_SC_EEEEEEENS4_39AutoVectorizingCopyWithAssumedAlignmentILi128EEENS4_14SM90_TMA_STOREES26_S28_S28_EEEvvEEEEvNT_6ParamsE --------------------------
	.section	.text._ZN7cutlass13device_kernelINS_4gemm6kernel13GemmUniversalIN4cute5tupleIJiiiiEEENS1_10collective13CollectiveMmaINS1_35MainloopSm100TmaUmmaWarpSpecializedILi10ELi2ELi4ENS5_IJNS4_1CILi2EEENSA_ILi1EEESC_EEEEENS5_IJNSA_ILi64EEENSA_ILi96EEENSA_ILi128EEEEEENS_12float_e4m3_tENS5_IJlSC_lEEESJ_SK_NS4_8TiledMMAINS4_8MMA_AtomIJNS4_10MMA_TraitsINS4_19SM100_MMA_F8F6F4_SSEJSJ_SJ_fSF_SG_NS4_17integral_constantINS4_4UMMA5MajorELSR_0EEESS_NSP_INSQ_7ScaleInELST_0EEESU_EEEEEENS4_6LayoutINS5_IJSC_SC_SC_EEENS5_IJNSA_ILi0EEESZ_SZ_EEEEENS5_IJNS4_10UnderscoreES12_S12_EEEEENS4_13SM90_TMA_LOADENS4_14ComposedLayoutINS4_7SwizzleILi3ELi4ELi3EEENS4_18smem_ptr_flag_bitsILi8EEENSX_INS5_IJNSA_ILi8EEESH_EEENS5_IJSH_SC_EEEEEEEvNS4_8identityENS4_23SM90_TMA_LOAD_MULTICASTES1F_vS1G_EENS_8epilogue10collective18CollectiveEpilogueINS1J_23Sm100TmaWarpSpecializedILi1ELi1ELi48ELb0ELb0EEEJSI_NS5_IJNSX_ISF_SC_EENSX_ISG_SC_EEEEESJ_SK_SJ_SK_NS1J_6fusion15FusionCallbacksIS1N_NS1R_17LinearCombinationISJ_fSJ_fLNS_15FloatRoundStyleE2EEESI_S1Q_JEEENS4_5SM1004TMEM4LOAD26SM100_TMEM_LOAD_16dp32b16xES15_NS16_INS17_ILi1ELi4ELi3EEES1A_NSX_INS5_IJS1B_NSA_ILi32EEEEEENS5_IJS22_SC_EEEEEEENS4_39AutoVectorizingCopyWithAssumedAlignmentILi128EEENS4_14SM90_TMA_STOREES26_S28_S28_EEEvvEEEEvNT_6ParamsE,"ax",@progbits
	.align	128
.text._ZN7cutlass13device_kernelINS_4gemm6kernel13GemmUniversalIN4cute5tupleIJiiiiEEENS1_10collective13CollectiveMmaINS1_35MainloopSm100TmaUmmaWarpSpecializedILi10ELi2ELi4ENS5_IJNS4_1CILi2EEENSA_ILi1EEESC_EEEEENS5_IJNSA_ILi64EEENSA_ILi96EEENSA_ILi128EEEEEENS_12float_e4m3_tENS5_IJlSC_lEEESJ_SK_NS4_8TiledMMAINS4_8MMA_AtomIJNS4_10MMA_TraitsINS4_19SM100_MMA_F8F6F4_SSEJSJ_SJ_fSF_SG_NS4_17integral_constantINS4_4UMMA5MajorELSR_0EEESS_NSP_INSQ_7ScaleInELST_0EEESU_EEEEEENS4_6LayoutINS5_IJSC_SC_SC_EEENS5_IJNSA_ILi0EEESZ_SZ_EEEEENS5_IJNS4_10UnderscoreES12_S12_EEEEENS4_13SM90_TMA_LOADENS4_14ComposedLayoutINS4_7SwizzleILi3ELi4ELi3EEENS4_18smem_ptr_flag_bitsILi8EEENSX_INS5_IJNSA_ILi8EEESH_EEENS5_IJSH_SC_EEEEEEEvNS4_8identityENS4_23SM90_TMA_LOAD_MULTICASTES1F_vS1G_EENS_8epilogue10collective18CollectiveEpilogueINS1J_23Sm100TmaWarpSpecializedILi1ELi1ELi48ELb0ELb0EEEJSI_NS5_IJNSX_ISF_SC_EENSX_ISG_SC_EEEEESJ_SK_SJ_SK_NS1J_6fusion15FusionCallbacksIS1N_NS1R_17LinearCombinationISJ_fSJ_fLNS_15FloatRoundStyleE2EEESI_S1Q_JEEENS4_5SM1004TMEM4LOAD26SM100_TMEM_LOAD_16dp32b16xES15_NS16_INS17_ILi1ELi4ELi3EEES1A_NSX_INS5_IJS1B_NSA_ILi32EEEEEENS5_IJS22_SC_EEEEEEENS4_39AutoVectorizingCopyWithAssumedAlignmentILi128EEENS4_14SM90_TMA_STOREES26_S28_S28_EEEvvEEEEvNT_6ParamsE:
        .type           _ZN7cutlass13device_kernelINS_4gemm6kernel13GemmUniversalIN4cute5tupleIJiiiiEEENS1_10collective13CollectiveMmaINS1_35MainloopSm100TmaUmmaWarpSpecializedILi10ELi2ELi4ENS5_IJNS4_1CILi2EEENSA_ILi1EEESC_EEEEENS5_IJNSA_ILi64EEENSA_ILi96EEENSA_ILi128EEEEEENS_12float_e4m3_tENS5_IJlSC_lEEESJ_SK_NS4_8TiledMMAINS4_8MMA_AtomIJNS4_10MMA_TraitsINS4_19SM100_MMA_F8F6F4_SSEJSJ_SJ_fSF_SG_NS4_17integral_constantINS4_4UMMA5MajorELSR_0EEESS_NSP_INSQ_7ScaleInELST_0EEESU_EEEEEENS4_6LayoutINS5_IJSC_SC_SC_EEENS5_IJNSA_ILi0EEESZ_SZ_EEEEENS5_IJNS4_10UnderscoreES12_S12_EEEEENS4_13SM90_TMA_LOADENS4_14ComposedLayoutINS4_7SwizzleILi3ELi4ELi3EEENS4_18smem_ptr_flag_bitsILi8EEENSX_INS5_IJNSA_ILi8EEESH_EEENS5_IJSH_SC_EEEEEEEvNS4_8identityENS4_23SM90_TMA_LOAD_MULTICASTES1F_vS1G_EENS_8epilogue10collective18CollectiveEpilogueINS1J_23Sm100TmaWarpSpecializedILi1ELi1ELi48ELb0ELb0EEEJSI_NS5_IJNSX_ISF_SC_EENSX_ISG_SC_EEEEESJ_SK_SJ_SK_NS1J_6fusion15FusionCallbacksIS1N_NS1R_17LinearCombinationISJ_fSJ_fLNS_15FloatRoundStyleE2EEESI_S1Q_JEEENS4_5SM1004TMEM4LOAD26SM100_TMEM_LOAD_16dp32b16xES15_NS16_INS17_ILi1ELi4ELi3EEES1A_NSX_INS5_IJS1B_NSA_ILi32EEEEEENS5_IJS22_SC_EEEEEEENS4_39AutoVectorizingCopyWithAssumedAlignmentILi128EEENS4_14SM90_TMA_STOREES26_S28_S28_EEEvvEEEEvNT_6ParamsE,@function
        .size           _ZN7cutlass13device_kernelINS_4gemm6kernel13GemmUniversalIN4cute5tupleIJiiiiEEENS1_10collective13CollectiveMmaINS1_35MainloopSm100TmaUmmaWarpSpecializedILi10ELi2ELi4ENS5_IJNS4_1CILi2EEENSA_ILi1EEESC_EEEEENS5_IJNSA_ILi64EEENSA_ILi96EEENSA_ILi128EEEEEENS_12float_e4m3_tENS5_IJlSC_lEEESJ_SK_NS4_8TiledMMAINS4_8MMA_AtomIJNS4_10MMA_TraitsINS4_19SM100_MMA_F8F6F4_SSEJSJ_SJ_fSF_SG_NS4_17integral_constantINS4_4UMMA5MajorELSR_0EEESS_NSP_INSQ_7ScaleInELST_0EEESU_EEEEEENS4_6LayoutINS5_IJSC_SC_SC_EEENS5_IJNSA_ILi0EEESZ_SZ_EEEEENS5_IJNS4_10UnderscoreES12_S12_EEEEENS4_13SM90_TMA_LOADENS4_14ComposedLayoutINS4_7SwizzleILi3ELi4ELi3EEENS4_18smem_ptr_flag_bitsILi8EEENSX_INS5_IJNSA_ILi8EEESH_EEENS5_IJSH_SC_EEEEEEEvNS4_8identityENS4_23SM90_TMA_LOAD_MULTICASTES1F_vS1G_EENS_8epilogue10collective18CollectiveEpilogueINS1J_23Sm100TmaWarpSpecializedILi1ELi1ELi48ELb0ELb0EEEJSI_NS5_IJNSX_ISF_SC_EENSX_ISG_SC_EEEEESJ_SK_SJ_SK_NS1J_6fusion15FusionCallbacksIS1N_NS1R_17LinearCombinationISJ_fSJ_fLNS_15FloatRoundStyleE2EEESI_S1Q_JEEENS4_5SM1004TMEM4LOAD26SM100_TMEM_LOAD_16dp32b16xES15_NS16_INS17_ILi1ELi4ELi3EEES1A_NSX_INS5_IJS1B_NSA_ILi32EEEEEENS5_IJS22_SC_EEEEEEENS4_39AutoVectorizingCopyWithAssumedAlignmentILi128EEENS4_14SM90_TMA_STOREES26_S28_S28_EEEvvEEEEvNT_6ParamsE,(.L_x_156 - _ZN7cutlass13device_kernelINS_4gemm6kernel13GemmUniversalIN4cute5tupleIJiiiiEEENS1_10collective13CollectiveMmaINS1_35MainloopSm100TmaUmmaWarpSpecializedILi10ELi2ELi4ENS5_IJNS4_1CILi2EEENSA_ILi1EEESC_EEEEENS5_IJNSA_ILi64EEENSA_ILi96EEENSA_ILi128EEEEEENS_12float_e4m3_tENS5_IJlSC_lEEESJ_SK_NS4_8TiledMMAINS4_8MMA_AtomIJNS4_10MMA_TraitsINS4_19SM100_MMA_F8F6F4_SSEJSJ_SJ_fSF_SG_NS4_17integral_constantINS4_4UMMA5MajorELSR_0EEESS_NSP_INSQ_7ScaleInELST_0EEESU_EEEEEENS4_6LayoutINS5_IJSC_SC_SC_EEENS5_IJNSA_ILi0EEESZ_SZ_EEEEENS5_IJNS4_10UnderscoreES12_S12_EEEEENS4_13SM90_TMA_LOADENS4_14ComposedLayoutINS4_7SwizzleILi3ELi4ELi3EEENS4_18smem_ptr_flag_bitsILi8EEENSX_INS5_IJNSA_ILi8EEESH_EEENS5_IJSH_SC_EEEEEEEvNS4_8identityENS4_23SM90_TMA_LOAD_MULTICASTES1F_vS1G_EENS_8epilogue10collective18CollectiveEpilogueINS1J_23Sm100TmaWarpSpecializedILi1ELi1ELi48ELb0ELb0EEEJSI_NS5_IJNSX_ISF_SC_EENSX_ISG_SC_EEEEESJ_SK_SJ_SK_NS1J_6fusion15FusionCallbacksIS1N_NS1R_17LinearCombinationISJ_fSJ_fLNS_15FloatRoundStyleE2EEESI_S1Q_JEEENS4_5SM1004TMEM4LOAD26SM100_TMEM_LOAD_16dp32b16xES15_NS16_INS17_ILi1ELi4ELi3EEES1A_NSX_INS5_IJS1B_NSA_ILi32EEEEEENS5_IJS22_SC_EEEEEEENS4_39AutoVectorizingCopyWithAssumedAlignmentILi128EEENS4_14SM90_TMA_STOREES26_S28_S28_EEEvvEEEEvNT_6ParamsE)
        .other          _ZN7cutlass13device_kernelINS_4gemm6kernel13GemmUniversalIN4cute5tupleIJiiiiEEENS1_10collective13CollectiveMmaINS1_35MainloopSm100TmaUmmaWarpSpecializedILi10ELi2ELi4ENS5_IJNS4_1CILi2EEENSA_ILi1EEESC_EEEEENS5_IJNSA_ILi64EEENSA_ILi96EEENSA_ILi128EEEEEENS_12float_e4m3_tENS5_IJlSC_lEEESJ_SK_NS4_8TiledMMAINS4_8MMA_AtomIJNS4_10MMA_TraitsINS4_19SM100_MMA_F8F6F4_SSEJSJ_SJ_fSF_SG_NS4_17integral_constantINS4_4UMMA5MajorELSR_0EEESS_NSP_INSQ_7ScaleInELST_0EEESU_EEEEEENS4_6LayoutINS5_IJSC_SC_SC_EEENS5_IJNSA_ILi0EEESZ_SZ_EEEEENS5_IJNS4_10UnderscoreES12_S12_EEEEENS4_13SM90_TMA_LOADENS4_14ComposedLayoutINS4_7SwizzleILi3ELi4ELi3EEENS4_18smem_ptr_flag_bitsILi8EEENSX_INS5_IJNSA_ILi8EEESH_EEENS5_IJSH_SC_EEEEEEEvNS4_8identityENS4_23SM90_TMA_LOAD_MULTICASTES1F_vS1G_EENS_8epilogue10collective18CollectiveEpilogueINS1J_23Sm100TmaWarpSpecializedILi1ELi1ELi48ELb0ELb0EEEJSI_NS5_IJNSX_ISF_SC_EENSX_ISG_SC_EEEEESJ_SK_SJ_SK_NS1J_6fusion15FusionCallbacksIS1N_NS1R_17LinearCombinationISJ_fSJ_fLNS_15FloatRoundStyleE2EEESI_S1Q_JEEENS4_5SM1004TMEM4LOAD26SM100_TMEM_LOAD_16dp32b16xES15_NS16_INS17_ILi1ELi4ELi3EEES1A_NSX_INS5_IJS1B_NSA_ILi32EEEEEENS5_IJS22_SC_EEEEEEENS4_39AutoVectorizingCopyWithAssumedAlignmentILi128EEENS4_14SM90_TMA_STOREES26_S28_S28_EEEvvEEEEvNT_6ParamsE,@"STO_CUDA_ENTRY STV_DEFAULT"
_ZN7cutlass13device_kernelINS_4gemm6kernel13GemmUniversalIN4cute5tupleIJiiiiEEENS1_10collective13CollectiveMmaINS1_35MainloopSm100TmaUmmaWarpSpecializedILi10ELi2ELi4ENS5_IJNS4_1CILi2EEENSA_ILi1EEESC_EEEEENS5_IJNSA_ILi64EEENSA_ILi96EEENSA_ILi128EEEEEENS_12float_e4m3_tENS5_IJlSC_lEEESJ_SK_NS4_8TiledMMAINS4_8MMA_AtomIJNS4_10MMA_TraitsINS4_19SM100_MMA_F8F6F4_SSEJSJ_SJ_fSF_SG_NS4_17integral_constantINS4_4UMMA5MajorELSR_0EEESS_NSP_INSQ_7ScaleInELST_0EEESU_EEEEEENS4_6LayoutINS5_IJSC_SC_SC_EEENS5_IJNSA_ILi0EEESZ_SZ_EEEEENS5_IJNS4_10UnderscoreES12_S12_EEEEENS4_13SM90_TMA_LOADENS4_14ComposedLayoutINS4_7SwizzleILi3ELi4ELi3EEENS4_18smem_ptr_flag_bitsILi8EEENSX_INS5_IJNSA_ILi8EEESH_EEENS5_IJSH_SC_EEEEEEEvNS4_8identityENS4_23SM90_TMA_LOAD_MULTICASTES1F_vS1G_EENS_8epilogue10collective18CollectiveEpilogueINS1J_23Sm100TmaWarpSpecializedILi1ELi1ELi48ELb0ELb0EEEJSI_NS5_IJNSX_ISF_SC_EENSX_ISG_SC_EEEEESJ_SK_SJ_SK_NS1J_6fusion15FusionCallbacksIS1N_NS1R_17LinearCombinationISJ_fSJ_fLNS_15FloatRoundStyleE2EEESI_S1Q_JEEENS4_5SM1004TMEM4LOAD26SM100_TMEM_LOAD_16dp32b16xES15_NS16_INS17_ILi1ELi4ELi3EEES1A_NSX_INS5_IJS1B_NSA_ILi32EEEEEENS5_IJS22_SC_EEEEEEENS4_39AutoVectorizingCopyWithAssumedAlignmentILi128EEENS4_14SM90_TMA_STOREES26_S28_S28_EEEvvEEEEvNT_6ParamsE:
[----:B------:R-:W1:Y:S01]  /*0000*/  LDC R1, c[0x0][0x37c] ;  /* 0x0000df00ff017b82 */ /* 0x000e620000000800 */
[----:B------:R-:W2:Y:S01]  /*0010*/  S2R R101, SR_TID.X ;  /* 0x0000000000657919 */ /* 0x000ea20000002100 */
[----:B------:R-:W3:Y:S01]  /*0020*/  LDCU.64 UR8, c[0x0][0x890] ;  /* 0x00011200ff0877ac */ /* 0x000ee20008000a00 */
[----:B------:R-:W-:Y:S02]  /*0030*/  PRMT R111, RZ, 0x7610, R111 ;  /* 0x00007610ff6f7816 */ /* 0x000fe4000000006f */
[----:B------:R-:W-:Y:S01]  /*0040*/  ELECT P3, URZ, PT ;  /* 0x0000000000ff782f */ /* 0x000fe20003860000 */
[----:B---3--:R-:W-:-:S04]  /*0050*/  UISETP.NE.U32.AND UP0, UPT, UR8, URZ, UPT ;  /* 0x000000ff0800728c */ /* 0x008fc8000bf05070 */
[----:B------:R-:W-:Y:S01]  /*0060*/  UISETP.NE.AND.EX UP0, UPT, UR9, URZ, UPT, UP0 ;  /* 0x000000ff0900728c */ /* 0x000fe2000bf05300 */
[----:B--2---:R-:W-:-:S05]  /*0070*/  SHF.R.U32.HI R112, RZ, 0x5, R101 ;  /* 0x00000005ff707819 */ /* 0x004fca0000011665 */
[----:B------:R-:W2:Y:S02]  /*0080*/  SHFL.IDX PT, R0, R112, RZ, 0x1f ;  /* 0x00001fff70007589 */ /* 0x000ea400000e0000 */
[----:B--2---:R-:W-:Y:S01]  /*0090*/  R2UR UR20, R0 ;  /* 0x00000000001472ca */ /* 0x004fe200000e0000 */
[----:B-1----:R-:W-:-:S14]  /*00a0*/  BRA.U UP0, `(.L_x_0) ;  /* 0x0000000100307547 */ /* 0x002fdc000b800000 */
[----:B------:R-:W1:Y:S02]  /*00b0*/  LDCU.64 UR4, c[0x0][0x888] ;  /* 0x00011100ff0477ac */ /* 0x000e640008000a00 */
[----:B-1----:R-:W-:-:S04]  /*00c0*/  UISETP.NE.U32.AND UP0, UPT, UR4, URZ, UPT ;  /* 0x000000ff0400728c */ /* 0x002fc8000bf05070 */
[----:B------:R-:W-:-:S09]  /*00d0*/  UISETP.NE.AND.EX UP0, UPT, UR5, URZ, UPT, UP0 ;  /* 0x000000ff0500728c */ /* 0x000fd2000bf05300 */
[----:B------:R-:W-:Y:S05]  /*00e0*/  BRA.U !UP0, `(.L_x_1) ;  /* 0x0000000108147547 */ /* 0x000fea000b800000 */
[----:B------:R-:W1:Y:S01]  /*00f0*/  LDC.64 R58, c[0x0][0x888] ;  /* 0x00022200ff3a7b82 */ /* 0x000e620000000a00 */
[----:B------:R-:W1:Y:S02]  /*0100*/  LDCU.64 UR4, c[0x0][0x358] ;  /* 0x00006b00ff0477ac */ /* 0x000e640008000a00 */
[----:B-1----:R1:W5:Y:S01]  /*0110*/  LDG.E R58, desc[UR4][R58.64] ;  /* 0x000000043a3a7981 */ /* 0x002362000c1e1900 */
[----:B------:R-:W-:Y:S01]  /*0120*/  HFMA2 R111, -RZ, RZ, 0, 5.9604644775390625e-08 ;  /* 0x00000001ff6f7431 */ /* 0x000fe200000001ff */
[----:B------:R-:W-:Y:S05]  /*0130*/  BRA `(.L_x_0) ;  /* 0x00000000000c7947 */ /* 0x000fea0003800000 */
.L_x_1:
[----:B------:R-:W1:Y:S01]  /*0140*/  LDCU UR4, c[0x0][0x880] ;  /* 0x00011000ff0477ac */ /* 0x000e620008000800 */
[----:B------:R-:W-:Y:S01]  /*0150*/  HFMA2 R111, -RZ, RZ, 0, 5.9604644775390625e-08 ;  /* 0x00000001ff6f7431 */ /* 0x000fe200000001ff */
[----:B-1----:R-:W-:-:S07]  /*0160*/  MOV R58, UR4 ;  /* 0x00000004003a7c02 */ /* 0x002fce0008000f00 */
.L_x_0:
[----:B------:R-:W2:Y:S02]  /*0170*/  LDCU.64 UR4, c[0x0][0x8b0] ;  /* 0x00011600ff0477ac */ /* 0x000ea40008000a00 */
[----:B--2---:R-:W-:-:S04]  /*0180*/  UISETP.NE.U32.AND UP0, UPT, UR4, URZ, UPT ;  /* 0x000000ff0400728c */ /* 0x004fc8000bf05070 */
[----:B------:R-:W-:-:S09]  /*0190*/  UISETP.NE.AND.EX UP0, UPT, UR5, URZ, UPT, UP0 ;  /* 0x000000ff0500728c */ /* 0x000fd2000bf05300 */
[----:B------:R-:W-:Y:S05]  /*01a0*/  BRA.U UP0, `(.L_x_2) ;  /* 0x0000000100287547 */ /* 0x000fea000b800000 */
[----:B------:R-:W2:Y:S02]  /*01b0*/  LDCU.64 UR4, c[0x0][0x8a8] ;  /* 0x00011500ff0477ac */ /* 0x000ea40008000a00 */
[----:B--2---:R-:W-:-:S04]  /*01c0*/  UISETP.NE.U32.AND UP0, UPT, UR4, URZ, UPT ;  /* 0x000000ff0400728c */ /* 0x004fc8000bf05070 */
[----:B------:R-:W-:-:S09]  /*01d0*/  UISETP.NE.AND.EX UP0, UPT, UR5, URZ, UPT, UP0 ;  /* 0x000000ff0500728c */ /* 0x000fd2000bf05300 */
[----:B------:R-:W-:Y:S05]  /*01e0*/  BRA.U !UP0, `(.L_x_3) ;  /* 0x0000000108107547 */ /* 0x000fea000b800000 */
[----:B------:R-:W2:Y:S01]  /*01f0*/  LDC.64 R2, c[0x0][0x8a8] ;  /* 0x00022a00ff027b82 */ /* 0x000ea20000000a00 */
[----:B------:R-:W2:Y:S02]  /*0200*/  LDCU.64 UR4, c[0x0][0x358] ;  /* 0x00006b00ff0477ac */ /* 0x000ea40008000a00 */
[----:B--2---:R2:W5:Y:S01]  /*0210*/  LDG.E R57, desc[UR4][R2.64] ;  /* 0x0000000402397981 */ /* 0x004562000c1e1900 */
[----:B------:R-:W-:Y:S05]  /*0220*/  BRA `(.L_x_2) ;  /* 0x0000000000087947 */ /* 0x000fea0003800000 */
.L_x_3:
[----:B------:R-:W2:Y:S02]  /*0230*/  LDCU UR4, c[0x0][0x8a0] ;  /* 0x00011400ff0477ac */ /* 0x000ea40008000800 */
[----:B--2---:R-:W-:Y:S02]  /*0240*/  MOV R57, UR4 ;  /* 0x0000000400397c02 */ /* 0x004fe40008000f00 */
.L_x_2:
[----:B------:R-:W-:Y:S01]  /*0250*/  IMAD.U32 R0, RZ, RZ, UR20 ;  /* 0x00000014ff007e24 */ /* 0x000fe2000f8e00ff */
[----:B------:R-:W-:Y:S04]  /*0260*/  BSSY.RECONVERGENT B0, `(.L_x_4) ;  /* 0x000000c000007945 */ /* 0x000fe80003800200 */
[C---:B------:R-:W-:Y:S02]  /*0270*/  ISETP.NE.OR P1, PT, R0.reuse, 0x1, !P3 ;  /* 0x000000010000780c */ /* 0x040fe40005f25670 */
[----:B------:R-:W-:-:S11]  /*0280*/  ISETP.NE.OR P0, PT, R0, 0x3, !P3 ;  /* 0x000000030000780c */ /* 0x000fd60005f05670 */
[----:B------:R-:W-:Y:S05]  /*0290*/  @P1 BRA `(.L_x_5) ;  /* 0x0000000000201947 */ /* 0x000fea0003800000 */
[----:B------:R-:W3:Y:S02]  /*02a0*/  LDCU.64 UR4, c[0x0][0x348] ;  /* 0x00006900ff0477ac */ /* 0x000ee40008000a00 */
[----:B---3--:R-:W-:Y:S02]  /*02b0*/  UIADD3 UR6, UP1, UPT, UR4, 0x80, URZ ;  /* 0x0000008004067890 */ /* 0x008fe4000ff3e0ff */
[----:B------:R-:W-:Y:S02]  /*02c0*/  UIADD3 UR4, UP0, UPT, UR4, 0x180, URZ ;  /* 0x0000018004047890 */ /* 0x000fe4000ff1e0ff */
[----:B------:R-:W-:Y:S02]  /*02d0*/  UIADD3.X UR7, UPT, UPT, URZ, UR5, URZ, UP1, !UPT ;  /* 0x00000005ff077290 */ /* 0x000fe40008ffe4ff */
[----:B------:R-:W-:-:S07]  /*02e0*/  UIADD3.X UR5, UPT, UPT, URZ, UR5, URZ, UP0, !UPT ;  /* 0x00000005ff057290 */ /* 0x000fce00087fe4ff */
[----:B------:R3:W-:Y:S02]  /*02f0*/  UTMACCTL.PF [UR6] ;  /* 0x00000000060079b9 */ /* 0x0007e40008040000 */
[----:B------:R3:W-:Y:S02]  /*0300*/  UTMACCTL.PF [UR4] ;  /* 0x00000000040079b9 */ /* 0x0007e40008040000 */
[----:B---3--:R-:W-:Y:S01]  /*0310*/  NOP ;  /* 0x0000000000007918 */ /* 0x008fe20000000000 */
.L_x_5:
[----:B------:R-:W-:Y:S05]  /*0320*/  BSYNC.RECONVERGENT B0 ;  /* 0x0000000000007941 */ /* 0x000fea0003800200 */
.L_x_4:
[----:B------:R-:W-:Y:S04]  /*0330*/  BSSY.RECONVERGENT B0, `(.L_x_6) ;  /* 0x000000a000007945 */ /* 0x000fe80003800200 */
        /* <DEDUP_REMOVED lines=9> */
.L_x_7:
[----:B------:R-:W-:Y:S05]  /*03d0*/  BSYNC.RECONVERGENT B0 ;  /* 0x0000000000007941 */ /* 0x000fea0003800200 */
.L_x_6:
[----:B------:R-:W3:Y:S01]  /*03e0*/  LDCU.64 UR4, c[0x0][0x888] ;  /* 0x00011100ff0477ac */ /* 0x000ee20008000a00 */
[----:B------:R-:W-:Y:S02]  /*03f0*/  UISETP.EQ.U32.AND UP2, UPT, UR8, URZ, UPT ;  /* 0x000000ff0800728c */ /* 0x000fe4000bf42070 */
[----:B------:R-:W-:Y:S02]  /*0400*/  UPLOP3.LUT UP3, UPT, UPT, UPT, UPT, 0x80, 0x8 ;  /* 0x000000000008789c */ /* 0x000fe40003f6f070 */
[----:B---3--:R-:W-:-:S04]  /*0410*/  UISETP.NE.U32.AND UP0, UPT, UR4, URZ, UPT ;  /* 0x000000ff0400728c */ /* 0x008fc8000bf05070 */
[----:B------:R-:W-:-:S04]  /*0420*/  UISETP.NE.AND.EX UP1, UPT, UR5, URZ, UPT, UP0 ;  /* 0x000000ff0500728c */ /* 0x000fc8000bf25300 */
[----:B------:R-:W-:-:S04]  /*0430*/  UISETP.EQ.OR.EX UP4, UPT, UR9, URZ, !UP1, UP2 ;  /* 0x000000ff0900728c */ /* 0x000fc8000cf82720 */
[----:B------:R-:W-:-:S05]  /*0440*/  UP2UR UR60, UPR, URZ, 0x10 ;  /* 0x00000010ff3c7883 */ /* 0x000fca0008000000 */
[----:B------:R-:W-:Y:S07]  /*0450*/  BRA.U !UP4, `(.L_x_8) ;  /* 0x000000010c207547 */ /* 0x000fee000b800000 */
[----:B------:R-:W-:Y:S01]  /*0460*/  UISETP.NE.U32.AND UP2, UPT, UR8, URZ, UPT ;  /* 0x000000ff0800728c */ /* 0x000fe2000bf45070 */
[----:B-----5:R-:W-:Y:S01]  /*0470*/  FSETP.NEU.AND P0, PT, R58, RZ, PT ;  /* 0x000000ff3a00720b */ /* 0x020fe20003f0d000 */
[----:B------:R-:W-:Y:S02]  /*0480*/  USEL UR4, URZ, 0xffffffff, UP1 ;  /* 0xffffffffff047887 */ /* 0x000fe40008800000 */
[----:B------:R-:W-:-:S10]  /*0490*/  UISETP.NE.AND.EX UP2, UPT, UR9, URZ, UPT, UP2 ;  /* 0x000000ff0900728c */ /* 0x000fd4000bf45320 */
[----:B------:R-:W-:Y:S01]  /*04a0*/  VOTEU.ANY UP0, P0 ;  /* 0x0000000000ff7886 */ /* 0x000fe20000000100 */
[----:B------:R-:W-:-:S04]  /*04b0*/  @!UP2 USEL UR4, URZ, 0xffffffff, UP0 ;  /* 0xffffffffff04a887 */ /* 0x000fc80008000000 */
[----:B------:R-:W-:-:S04]  /*04c0*/  ULOP3.LUT UR4, UR4, 0x1, URZ, 0xc0, !UPT ;  /* 0x0000000104047892 */ /* 0x000fc8000f8ec0ff */
[----:B------:R-:W-:-:S11]  /*04d0*/  UISETP.NE.U32.AND UP3, UPT, UR4, 0x1, UPT ;  /* 0x000000010400788c */ /* 0x000fd6000bf65070 */
.L_x_8:
[----:B--2---:R-:W2:Y:S02]  /*04e0*/  SHFL.IDX PT, R2, R112, RZ, 0x1f ;  /* 0x00001fff70027589 */ /* 0x004ea400000e0000 */
[----:B--2---:R-:W-:-:S13]  /*04f0*/  ISETP.NE.AND P0, PT, R2, RZ, PT ;  /* 0x000000ff0200720c */ /* 0x004fda0003f05270 */
[----:B------:R-:W-:Y:S05]  /*0500*/  @P0 BRA `(.L_x_9) ;  /* 0x0000000000940947 */ /* 0x000fea0003800000 */
[----:B------:R-:W-:Y:S01]  /*0510*/  ELECT P0, URZ, PT ;  /* 0x0000000000ff782f */ /* 0x000fe20003800000 */
[----:B------:R-:W-:-:S12]  /*0520*/  BSSY.RECONVERGENT B0, `(.L_x_9) ;  /* 0x0000023000007945 */ /* 0x000fd80003800200 */
[----:B------:R-:W-:Y:S05]  /*0530*/  @!P0 BRA `(.L_x_10) ;  /* 0x0000000000848947 */ /* 0x000fea0003800000 */
[----:B------:R-:W2:Y:S01]  /*0540*/  S2UR UR4, SR_CgaCtaId ;  /* 0x00000000000479c3 */ /* 0x000ea20000008800 */
[----:B------:R-:W-:Y:S01]  /*0550*/  UMOV UR5, 0x400 ;  /* 0x0000040000057882 */ /* 0x000fe20000000000 */
[----:B------:R-:W-:Y:S01]  /*0560*/  UMOV UR8, 0x1 ;  /* 0x0000000100087882 */ /* 0x000fe20000000000 */
[----:B------:R-:W-:Y:S01]  /*0570*/  UMOV UR6, 0x2 ;  /* 0x0000000200067882 */ /* 0x000fe20000000000 */
[----:B------:R-:W-:-:S04]  /*0580*/  UIADD3 UR8, UPT, UPT, -UR8, 0x100000, URZ ;  /* 0x0010000008087890 */ /* 0x000fc8000fffe1ff */
[----:B------:R-:W-:Y:S02]  /*0590*/  USHF.L.U32 UR9, UR8, 0xb, URZ ;  /* 0x0000000b08097899 */ /* 0x000fe400080006ff */
[----:B------:R-:W-:Y:S02]  /*05a0*/  USHF.L.U32 UR8, UR8, 0x1, URZ ;  /* 0x0000000108087899 */ /* 0x000fe400080006ff */
[----:B------:R-:W-:-:S04]  /*05b0*/  UIADD3 UR6, UPT, UPT, -UR6, 0x100000, URZ ;  /* 0x0010000006067890 */ /* 0x000fc8000fffe1ff */
[----:B------:R-:W-:Y:S02]  /*05c0*/  USHF.L.U32 UR7, UR6, 0xb, URZ ;  /* 0x0000000b06077899 */ /* 0x000fe400080006ff */
[----:B------:R-:W-:Y:S02]  /*05d0*/  USHF.L.U32 UR6, UR6, 0x1, URZ ;  /* 0x0000000106067899 */ /* 0x000fe400080006ff */
[----:B--2---:R-:W-:Y:S01]  /*05e0*/  ULEA UR4, UR4, UR5, 0x18 ;  /* 0x0000000504047291 */ /* 0x004fe2000f8ec0ff */
[----:B------:R-:W2:Y:S11]  /*05f0*/  FENCE.VIEW.ASYNC.S ;  /* 0x00000000000073c6 */ /* 0x000eb60000000000 */
[----:B--2---:R2:W3:Y:S01]  /*0600*/  SYNCS.EXCH.64 URZ, [UR4], UR8 ;  /* 0x0000000804ff75b2 */ /* 0x0044e20008000100 */
[----:B------:R2:W4:Y:S01]  /*0610*/  SYNCS.EXCH.64 URZ, [UR4+0x50], UR6 ;  /* 0x0000500604ff75b2 */ /* 0x0005220008000100 */
[----:B------:R2:W1:Y:S01]  /*0620*/  SYNCS.EXCH.64 URZ, [UR4+0x8], UR8 ;  /* 0x0000080804ff75b2 */ /* 0x0004620008000100 */
        /* <DEDUP_REMOVED lines=16> */
[----:B------:R2:W1:Y:S02]  /*0730*/  SYNCS.EXCH.64 URZ, [UR4+0x98], UR6 ;  /* 0x0000980604ff75b2 */ /* 0x0004640008000100 */
[----:B--2---:R-:W-:Y:S01]  /*0740*/  NOP ;  /* 0x0000000000007918 */ /* 0x004fe20000000000 */
.L_x_10:
[----:B------:R-:W-:Y:S05]  /*0750*/  BSYNC.RECONVERGENT B0 ;  /* 0x0000000000007941 */ /* 0x000fea0003800200 */
.L_x_9:
[----:B------:R-:W2:Y:S01]  /*0760*/  SHFL.IDX PT, R2, R112, RZ, 0x1f ;  /* 0x00001fff70027589 */ /* 0x000ea200000e0000 */
[----:B------:R-:W-:Y:S01]  /*0770*/  NOP ;  /* 0x0000000000007918 */ /* 0x000fe20000000000 */
[----:B--2---:R-:W-:-:S13]  /*0780*/  ISETP.NE.AND P0, PT, R2, 0x1, PT ;  /* 0x000000010200780c */ /* 0x004fda0003f05270 */
[----:B------:R-:W-:Y:S05]  /*0790*/  @P0 BRA `(.L_x_11) ;  /* 0x0000000000400947 */ /* 0x000fea0003800000 */
        /* <DEDUP_REMOVED lines=9> */
[----:B------:R-:W-:Y:S01]  /*0830*/  USHF.L.U32 UR6, UR6, 0x1, URZ ;  /* 0x0000000106067899 */ /* 0x000fe200080006ff */
[----:B------:R-:W-:Y:S01]  /*0840*/  ELECT P0, URZ, PT ;  /* 0x0000000000ff782f */ /* 0x000fe20003800000 */
[----:B--2---:R-:W-:Y:S01]  /*0850*/  ULEA UR4, UR4, UR5, 0x18 ;  /* 0x0000000504047291 */ /* 0x004fe2000f8ec0ff */
[----:B------:R-:W2:Y:S11]  /*0860*/  FENCE.VIEW.ASYNC.S ;  /* 0x00000000000073c6 */ /* 0x000eb60000000000 */
[----:B--2---:R2:W1:Y:S01]  /*0870*/  SYNCS.EXCH.64 URZ, [UR4+0xa0], UR8 ;  /* 0x0000a00804ff75b2 */ /* 0x0044620008000100 */
[----:B------:R2:W1:Y:S01]  /*0880*/  SYNCS.EXCH.64 URZ, [UR4+0xa8], UR6 ;  /* 0x0000a80604ff75b2 */ /* 0x0004620008000100 */
[----:B------:R-:W-:Y:S01]  /*0890*/  NOP ;  /* 0x0000000000007918 */ /* 0x000fe20000000000 */
.L_x_11:
[----:B------:R-:W3:Y:S01]  /*08a0*/  SHFL.IDX PT, R2, R112, RZ, 0x1f ;  /* 0x00001fff70027589 */ /* 0x000ee200000e0000 */
[----:B------:R-:W-:Y:S01]  /*08b0*/  NOP ;  /* 0x0000000000007918 */ /* 0x000fe20000000000 */
[----:B---3--:R-:W-:-:S13]  /*08c0*/  ISETP.NE.AND P0, PT, R2, 0x3, PT ;  /* 0x000000030200780c */ /* 0x008fda0003f05270 */
[----:B------:R-:W-:Y:S05]  /*08d0*/  @P0 BRA `(.L_x_12) ;  /* 0x0000000000300947 */ /* 0x000fea0003800000 */
[----:B--2---:R-:W2:Y:S01]  /*08e0*/  S2UR UR4, SR_CgaCtaId ;  /* 0x00000000000479c3 */ /* 0x004ea20000008800 */
[----:B------:R-:W-:Y:S01]  /*08f0*/  UMOV UR6, 0x400 ;  /* 0x0000040000067882 */ /* 0x000fe20000000000 */
[----:B------:R-:W-:Y:S01]  /*0900*/  UMOV UR5, 0x20 ;  /* 0x0000002000057882 */ /* 0x000fe20000000000 */
[----:B------:R-:W-:Y:S01]  /*0910*/  ELECT P0, URZ, PT ;  /* 0x0000000000ff782f */ /* 0x000fe20003800000 */
[----:B--2---:R-:W-:Y:S02]  /*0920*/  ULEA UR6, UR4, UR6, 0x18 ;  /* 0x0000000604067291 */ /* 0x004fe4000f8ec0ff */
[----:B------:R-:W-:-:S04]  /*0930*/  UIADD3 UR4, UPT, UPT, -UR5, 0x100000, URZ ;  /* 0x0010000005047890 */ /* 0x000fc8000fffe1ff */
[----:B------:R-:W-:Y:S02]  /*0940*/  USHF.L.U32 UR5, UR4, 0xb, URZ ;  /* 0x0000000b04057899 */ /* 0x000fe400080006ff */
[----:B------:R-:W-:Y:S01]  /*0950*/  USHF.L.U32 UR4, UR4, 0x1, URZ ;  /* 0x0000000104047899 */ /* 0x000fe200080006ff */
[----:B------:R-:W2:Y:S11]  /*0960*/  FENCE.VIEW.ASYNC.S ;  /* 0x00000000000073c6 */ /* 0x000eb60000000000 */
[----:B--2---:R3:W2:Y:S01]  /*0970*/  SYNCS.EXCH.64 URZ, [UR6+0xb0], UR4 ;  /* 0x0000b00406ff75b2 */ /* 0x0046a20008000100 */
[----:B------:R3:W1:Y:S02]  /*0980*/  SYNCS.EXCH.64 URZ, [UR6+0xb8], UR4 ;  /* 0x0000b80406ff75b2 */ /* 0x0006640008000100 */
[----:B---3--:R-:W-:Y:S01]  /*0990*/  NOP ;  /* 0x0000000000007918 */ /* 0x008fe20000000000 */
.L_x_12:
[----:B------:R-:W3:Y:S01]  /*09a0*/  SHFL.IDX PT, R2, R112, RZ, 0x1f ;  /* 0x00001fff70027589 */ /* 0x000ee200000e0000 */
[----:B------:R-:W-:Y:S01]  /*09b0*/  NOP ;  /* 0x0000000000007918 */ /* 0x000fe20000000000 */
[----:B---3--:R-:W-:-:S13]  /*09c0*/  ISETP.NE.AND P0, PT, R2, 0x4, PT ;  /* 0x000000040200780c */ /* 0x008fda0003f05270 */
[----:B------:R-:W-:Y:S05]  /*09d0*/  @P0 BRA `(.L_x_13) ;  /* 0x00000000004c0947 */ /* 0x000fea0003800000 */
[----:B--2---:R-:W2:Y:S01]  /*09e0*/  S2UR UR6, SR_CgaCtaId ;  /* 0x00000000000679c3 */ /* 0x004ea20000008800 */
[----:B------:R-:W-:Y:S01]  /*09f0*/  UMOV UR4, 0x1e0 ;  /* 0x000001e000047882 */ /* 0x000fe20000000000 */
[----:B------:R-:W-:Y:S01]  /*0a00*/  UMOV UR5, 0x400 ;  /* 0x0000040000057882 */ /* 0x000fe20000000000 */
[----:B------:R-:W-:Y:S01]  /*0a10*/  USEL UR4, UR4, 0x1a0, UP3 ;  /* 0x000001a004047887 */ /* 0x000fe20009800000 */
[----:B------:R-:W-:Y:S01]  /*0a20*/  UMOV UR8, 0x1 ;  /* 0x0000000100087882 */ /* 0x000fe20000000000 */
[----:B------:R-:W-:Y:S01]  /*0a30*/  ELECT P0, URZ, PT ;  /* 0x0000000000ff782f */ /* 0x000fe20003800000 */
[----:B------:R-:W-:-:S04]  /*0a40*/  UIADD3 UR8, UPT, UPT, -UR8, 0x100000, URZ ;  /* 0x0010000008087890 */ /* 0x000fc8000fffe1ff */
[----:B------:R-:W-:Y:S02]  /*0a50*/  USHF.L.U32 UR9, UR8, 0xb, URZ ;  /* 0x0000000b08097899 */ /* 0x000fe400080006ff */
[----:B------:R-:W-:Y:S02]  /*0a60*/  USHF.L.U32 UR8, UR8, 0x1, URZ ;  /* 0x0000000108087899 */ /* 0x000fe400080006ff */
[----:B--2---:R-:W-:Y:S02]  /*0a70*/  ULEA UR6, UR6, UR5, 0x18 ;  /* 0x0000000506067291 */ /* 0x004fe4000f8ec0ff */
[----:B------:R-:W-:-:S04]  /*0a80*/  UIADD3 UR4, UPT, UPT, -UR4, 0x100000, URZ ;  /* 0x0010000004047890 */ /* 0x000fc8000fffe1ff */
[----:B------:R-:W-:Y:S02]  /*0a90*/  USHF.L.U32 UR5, UR4, 0xb, URZ ;  /* 0x0000000b04057899 */ /* 0x000fe400080006ff */
[----:B------:R-:W-:Y:S01]  /*0aa0*/  USHF.L.U32 UR4, UR4, 0x1, URZ ;  /* 0x0000000104047899 */ /* 0x000fe200080006ff */
[----:B------:R-:W2:Y:S03]  /*0ab0*/  FENCE.VIEW.ASYNC.S ;  /* 0x00000000000073c6 */ /* 0x000ea60000000000 */
[----:B--2---:R3:W2:Y:S08]  /*0ac0*/  SYNCS.EXCH.64 URZ, [UR6+0xc0], UR8 ;  /* 0x0000c00806ff75b2 */ /* 0x0046b00008000100 */
[----:B------:R3:W1:Y:S01]  /*0ad0*/  SYNCS.EXCH.64 URZ, [UR6+0xd0], UR4 ;  /* 0x0000d00406ff75b2 */ /* 0x0006620008000100 */
[----:B------:R3:W1:Y:S01]  /*0ae0*/  SYNCS.EXCH.64 URZ, [UR6+0xc8], UR8 ;  /* 0x0000c80806ff75b2 */ /* 0x0006620008000100 */
[----:B------:R3:W1:Y:S02]  /*0af0*/  SYNCS.EXCH.64 URZ, [UR6+0xd8], UR4 ;  /* 0x0000d80406ff75b2 */ /* 0x0006640008000100 */
[----:B---3--:R-:W-:Y:S01]  /*0b00*/  NOP ;  /* 0x0000000000007918 */ /* 0x008fe20000000000 */
.L_x_13:
[----:B------:R-:W3:Y:S01]  /*0b10*/  SHFL.IDX PT, R2, R112, RZ, 0x1f ;  /* 0x00001fff70027589 */ /* 0x000ee200000e0000 */
[----:B------:R-:W-:Y:S01]  /*0b20*/  NOP ;  /* 0x0000000000007918 */ /* 0x000fe20000000000 */
[----:B---3--:R-:W-:-:S13]  /*0b30*/  ISETP.NE.AND P0, PT, R2, 0x5, PT ;  /* 0x000000050200780c */ /* 0x008fda0003f05270 */
[----:B------:R-:W-:Y:S05]  /*0b40*/  @P0 BRA `(.L_x_14) ;  /* 0x0000000000580947 */ /* 0x000fea0003800000 */
[----:B--2---:R-:W2:Y:S01]  /*0b50*/  S2UR UR4, SR_CgaCtaId ;  /* 0x00000000000479c3 */ /* 0x004ea20000008800 */
        /* <DEDUP_REMOVED lines=12> */
[----:B--2---:R3:W2:Y:S01]  /*0c20*/  SYNCS.EXCH.64 URZ, [UR4+0xe0], UR8 ;  /* 0x0000e00804ff75b2 */ /* 0x0046a20008000100 */
[----:B------:R3:W1:Y:S01]  /*0c30*/  SYNCS.EXCH.64 URZ, [UR4+0x100], UR6 ;  /* 0x0001000604ff75b2 */ /* 0x0006620008000100 */
[----:B------:R3:W1:Y:S01]  /*0c40*/  SYNCS.EXCH.64 URZ, [UR4+0xe8], UR8 ;  /* 0x0000e80804ff75b2 */ /* 0x0006620008000100 */
[----:B------:R3:W1:Y:S01]  /*0c50*/  SYNCS.EXCH.64 URZ, [UR4+0x108], UR6 ;  /* 0x0001080604ff75b2 */ /* 0x0006620008000100 */
[----:B------:R3:W1:Y:S01]  /*0c60*/  SYNCS.EXCH.64 URZ, [UR4+0xf0], UR8 ;  /* 0x0000f00804ff75b2 */ /* 0x0006620008000100 */
[----:B------:R3:W1:Y:S01]  /*0c70*/  SYNCS.EXCH.64 URZ, [UR4+0x110], UR6 ;  /* 0x0001100604ff75b2 */ /* 0x0006620008000100 */
[----:B------:R3:W1:Y:S01]  /*0c80*/  SYNCS.EXCH.64 URZ, [UR4+0xf8], UR8 ;  /* 0x0000f80804ff75b2 */ /* 0x0006620008000100 */
[----:B------:R3:W1:Y:S02]  /*0c90*/  SYNCS.EXCH.64 URZ, [UR4+0x118], UR6 ;  /* 0x0001180604ff75b2 */ /* 0x0006640008000100 */
[----:B---3--:R-:W-:Y:S01]  /*0ca0*/  NOP ;  /* 0x0000000000007918 */ /* 0x008fe20000000000 */
.L_x_14:
[----:B------:R-:W3:Y:S01]  /*0cb0*/  SHFL.IDX PT, R2, R112, RZ, 0x1f ;  /* 0x00001fff70027589 */ /* 0x000ee200000e0000 */
[----:B------:R-:W1:Y:S01]  /*0cc0*/  S2UR UR61, SR_CgaCtaId ;  /* 0x00000000003d79c3 */ /* 0x000e620000008800 */
[----:B------:R-:W-:Y:S01]  /*0cd0*/  NOP ;  /* 0x0000000000007918 */ /* 0x000fe20000000000 */
[----:B---3--:R-:W-:-:S13]  /*0ce0*/  ISETP.NE.AND P0, PT, R2, 0x3, PT ;  /* 0x000000030200780c */ /* 0x008fda0003f05270 */
[----:B-1----:R-:W-:Y:S05]  /*0cf0*/  @P0 BRA `(.L_x_15) ;  /* 0x0000000000340947 */ /* 0x002fea0003800000 */
[----:B--2---:R-:W-:Y:S01]  /*0d00*/  UMOV UR4, 0x400 ;  /* 0x0000040000047882 */ /* 0x004fe20000000000 */
[----:B------:R-:W-:Y:S01]  /*0d10*/  UMOV UR6, 0x20 ;  /* 0x0000002000067882 */ /* 0x000fe20000000000 */
[----:B------:R-:W-:Y:S02]  /*0d20*/  ULEA UR4, UR61, UR4, 0x18 ;  /* 0x000000043d047291 */ /* 0x000fe4000f8ec0ff */
[----:B------:R-:W-:-:S04]  /*0d30*/  UIADD3 UR6, UPT, UPT, -UR6, 0x100000, URZ ;  /* 0x0010000006067890 */ /* 0x000fc8000fffe1ff */
[----:B------:R-:W-:Y:S02]  /*0d40*/  USHF.L.U32 UR7, UR6, 0xb, URZ ;  /* 0x0000000b06077899 */ /* 0x000fe400080006ff */
[----:B------:R-:W-:Y:S01]  /*0d50*/  USHF.L.U32 UR6, UR6, 0x1, URZ ;  /* 0x0000000106067899 */ /* 0x000fe200080006ff */
[----:B------:R-:W-:Y:S01]  /*0d60*/  ELECT P0, URZ, PT ;  /* 0x0000000000ff782f */ /* 0x000fe20003800000 */
[----:B------:R-:W1:Y:S10]  /*0d70*/  FENCE.VIEW.ASYNC.S ;  /* 0x00000000000073c6 */ /* 0x000e740000000000 */
[----:B-1----:R1:W3:Y:S01]  /*0d80*/  SYNCS.EXCH.64 URZ, [UR4+0x120], UR6 ;  /* 0x0001200604ff75b2 */ /* 0x0022e20008000100 */
[----:B------:R1:W2:Y:S01]  /*0d90*/  SYNCS.EXCH.64 URZ, [UR4+0x130], UR6 ;  /* 0x0001300604ff75b2 */ /* 0x0002a20008000100 */
[----:B------:R1:W1:Y:S01]  /*0da0*/  SYNCS.EXCH.64 URZ, [UR4+0x128], UR6 ;  /* 0x0001280604ff75b2 */ /* 0x0002620008000100 */
[----:B------:R1:W1:Y:S01]  /*0db0*/  SYNCS.EXCH.64 URZ, [UR4+0x138], UR6 ;  /* 0x0001380604ff75b2 */ /* 0x0002620008000100 */
[----:B------:R-:W-:Y:S01]  /*0dc0*/  NOP ;  /* 0x0000000000007918 */ /* 0x000fe20000000000 */
.L_x_15:
[----:B-12---:R-:W1:Y:S01]  /*0dd0*/  LDCU UR4, c[0x0][0x36c] ;  /* 0x00006d80ff0477ac */ /* 0x006e620008000800 */
[----:B------:R-:W-:Y:S01]  /*0de0*/  ISETP.NE.OR P3, PT, R0, 0x2, !P3 ;  /* 0x000000020000780c */ /* 0x000fe20005f65670 */
[----:B------:R-:W-:Y:S01]  /*0df0*/  NOP ;  /* 0x0000000000007918 */ /* 0x000fe20000000000 */
[----:B------:R-:W-:Y:S01]  /*0e00*/  LOP3.LUT R0, R101, 0x1f, RZ, 0xc0, !PT ;  /* 0x0000001f65007812 */ /* 0x000fe200078ec0ff */
[----:B------:R-:W-:Y:S02]  /*0e10*/  UISETP.NE.AND UP4, UPT, UR20, 0x2, UPT ;  /* 0x000000021400788c */ /* 0x000fe4000bf85270 */
[----:B------:R-:W-:Y:S02]  /*0e20*/  UISETP.NE.AND UP5, UPT, UR20, URZ, UPT ;  /* 0x000000ff1400728c */ /* 0x000fe4000bfa5270 */
[----:B-1----:R-:W-:-:S09]  /*0e30*/  UISETP.EQ.U32.AND UP6, UPT, UR4, 0x1, UPT ;  /* 0x000000010400788c */ /* 0x002fd2000bfc2070 */
[----:B------:R-:W-:Y:S05]  /*0e40*/  BRA.U !UP6, `(.L_x_16) ;  /* 0x000000010e087547 */ /* 0x000fea000b800000 */
[----:B---34-:R-:W-:Y:S01]  /*0e50*/  UCGABAR_ARV ;  /* 0x00000000000079c7 */ /* 0x018fe20008000000 */
[----:B------:R-:W-:Y:S05]  /*0e60*/  BRA `(.L_x_17) ;  /* 0x0000000000047947 */ /* 0x000fea0003800000 */
.L_x_16:
[----:B---34-:R-:W-:Y:S01]  /*0e70*/  NOP ;  /* 0x0000000000007918 */ /* 0x018fe20000000000 */
.L_x_17:
[----:B------:R-:W1:Y:S01]  /*0e80*/  S2UR UR46, SR_CTAID.X ;  /* 0x00000000002e79c3 */ /* 0x000e620000002500 */
[----:B------:R-:W-:-:S05]  /*0e90*/  CS2R.32 R3, SR_CgaSize ;  /* 0x0000000000037805 */ /* 0x000fca0000008a00 */
[----:B------:R-:W-:-:S05]  /*0ea0*/  IMAD R3, R3, -0xa0, RZ ;  /* 0xffffff6003037824 */ /* 0x000fca00078e02ff */
[----:B------:R-:W-:-:S14]  /*0eb0*/  R2UR UR5, R3 ;  /* 0x00000000030572ca */ /* 0x000fdc00000e0000 */
[----:B------:R-:W2:Y:S01]  /*0ec0*/  LDCU UR5, c[0x0][UR5+0x2b0] ;  /* 0x00005600050577ac */ /* 0x000ea20008000800 */
[----:B------:R-:W-:-:S05]  /*0ed0*/  CS2R.32 R3, SR_CgaSize ;  /* 0x0000000000037805 */ /* 0x000fca0000008a00 */
[----:B------:R-:W-:-:S05]  /*0ee0*/  IMAD R3, R3, -0xa0, RZ ;  /* 0xffffff6003037824 */ /* 0x000fca00078e02ff */
[----:B------:R-:W-:-:S14]  /*0ef0*/  R2UR UR4, R3 ;  /* 0x00000000030472ca */ /* 0x000fdc00000e0000 */
[----:B------:R-:W3:Y:S01]  /*0f00*/  LDCU UR4, c[0x0][UR4+0x2b4] ;  /* 0x00005680040477ac */ /* 0x000ee20008000800 */
[----:B------:R-:W4:Y:S01]  /*0f10*/  S2UR UR45, SR_CTAID.Y ;  /* 0x00000000002d79c3 */ /* 0x000f220000002600 */
[----:B------:R-:W-:-:S05]  /*0f20*/  CS2R.32 R3, SR_CgaSize ;  /* 0x0000000000037805 */ /* 0x000fca0000008a00 */
[----:B------:R-:W-:-:S05]  /*0f30*/  IMAD R3, R3, -0xa0, RZ ;  /* 0xffffff6003037824 */ /* 0x000fca00078e02ff */
[----:B------:R-:W-:-:S14]  /*0f40*/  R2UR UR58, R3 ;  /* 0x00000000033a72ca */ /* 0x000fdc00000e0000 */
[----:B------:R-:W3:Y:S01]  /*0f50*/  LDCU UR58, c[0x0][UR58+0x2a0] ;  /* 0x000054003a3a77ac */ /* 0x000ee20008000800 */
[----:B------:R-:W-:-:S05]  /*0f60*/  CS2R.32 R3, SR_CgaSize ;  /* 0x0000000000037805 */ /* 0x000fca0000008a00 */
[----:B------:R-:W-:-:S05]  /*0f70*/  IMAD R3, R3, -0xa0, RZ ;  /* 0xffffff6003037824 */ /* 0x000fca00078e02ff */
[----:B------:R-:W-:-:S14]  /*0f80*/  R2UR UR55, R3 ;  /* 0x00000000033772ca */ /* 0x000fdc00000e0000 */
[----:B------:R-:W3:Y:S01]  /*0f90*/  LDCU UR55, c[0x0][UR55+0x2a4] ;  /* 0x00005480373777ac */ /* 0x000ee20008000800 */
[----:B------:R-:W3:Y:S01]  /*0fa0*/  LDCU UR21, c[0x0][0xb24] ;  /* 0x00016480ff1577ac */ /* 0x000ee20008000800 */
[----:B------:R-:W3:Y:S01]  /*0fb0*/  LDCU UR42, c[0x0][0xb24] ;  /* 0x00016480ff2a77ac */ /* 0x000ee20008000800 */
[----:B-1----:R-:W-:Y:S01]  /*0fc0*/  I2FP.F32.U32 R3, UR46 ;  /* 0x0000002e00037c45 */ /* 0x002fe20008201000 */
[----:B------:R-:W1:Y:S04]  /*0fd0*/  LDCU UR23, c[0x0][0xb30] ;  /* 0x00016600ff1777ac */ /* 0x000e680008000800 */
[----:B--2---:R-:W-:Y:S01]  /*0fe0*/  FMUL R3, R3, UR5 ;  /* 0x0000000503037c20 */ /* 0x004fe20008400000 */
[----:B----4-:R-:W-:-:S05]  /*0ff0*/  I2FP.F32.U32 R2, UR45 ;  /* 0x0000002d00027c45 */ /* 0x010fca0008201000 */
[----:B------:R-:W2:Y:S01]  /*1000*/  F2I.U32.TRUNC.NTZ R3, R3 ;  /* 0x0000000300037305 */ /* 0x000ea2000020f000 */
[----:B---3--:R-:W-:Y:S01]  /*1010*/  FMUL R2, R2, UR4 ;  /* 0x0000000402027c20 */ /* 0x008fe20008400000 */
[----:B------:R-:W-:-:S04]  /*1020*/  ULOP3.LUT UR4, UR61, 0x1, URZ, 0xc0, !UPT ;  /* 0x000000013d047892 */ /* 0x000fc8000f8ec0ff */
[----:B------:R-:W-:Y:S02]  /*1030*/  UISETP.NE.U32.AND UP0, UPT, UR4, 0x1, UPT ;  /* 0x000000010400788c */ /* 0x000fe4000bf05070 */
[----:B------:R-:W3:Y:S02]  /*1040*/  F2I.U32.TRUNC.NTZ R2, R2 ;  /* 0x0000000200027305 */ /* 0x000ee4000020f000 */
[----:B------:R-:W-:Y:S01]  /*1050*/  USEL UR4, URZ, 0x1800, UP0 ;  /* 0x00001800ff047887 */ /* 0x000fe20008000000 */
[----:B--2---:R-:W-:Y:S02]  /*1060*/  R2UR UR5, R3 ;  /* 0x00000000030572ca */ /* 0x004fe400000e0000 */
[----:B---3--:R-:W-:Y:S02]  /*1070*/  R2UR UR7, R2 ;  /* 0x00000000020772ca */ /* 0x008fe400000e0000 */
[----:B------:R-:W-:-:S09]  /*1080*/  PRMT R2, RZ, 0x7610, R2 ;  /* 0x00007610ff027816 */ /* 0x000fd20000000002 */
[----:B------:R-:W-:-:S04]  /*1090*/  UIADD3 UR6, UPT, UPT, -UR5, URZ, URZ ;  /* 0x000000ff05067290 */ /* 0x000fc8000fffe1ff */
[----:B------:R-:W-:Y:S02]  /*10a0*/  UIMAD UR58, UR58, UR6, UR46 ;  /* 0x000000063a3a72a4 */ /* 0x000fe4000f8e022e */
[----:B------:R-:W-:-:S04]  /*10b0*/  UIADD3 UR5, UPT, UPT, -UR7, URZ, URZ ;  /* 0x000000ff07057290 */ /* 0x000fc8000fffe1ff */
[----:B------:R-:W-:Y:S01]  /*10c0*/  UIMAD UR55, UR55, UR5, UR45 ;  /* 0x00000005373772a4 */ /* 0x000fe2000f8e022d */
[----:B-1----:R-:W-:Y:S11]  /*10d0*/  BRA.U UP5, `(.L_x_18) ;  /* 0x0000000105247547 */ /* 0x002ff6000b800000 */
[----:B------:R-:W-:-:S04]  /*10e0*/  UISETP.NE.AND UP0, UPT, UR55, URZ, UPT ;  /* 0x000000ff3700728c */ /* 0x000fc8000bf05270 */
[----:B------:R-:W-:-:S04]  /*10f0*/  UISETP.EQ.OR UP0, UPT, UR58, URZ, !UP0 ;  /* 0x000000ff3a00728c */ /* 0x000fc8000c702670 */
[----:B------:R-:W-:Y:S02]  /*1100*/  USEL UR6, URZ, 0x1, !UP0 ;  /* 0x00000001ff067887 */ /* 0x000fe4000c000000 */
[----:B------:R-:W-:-:S04]  /*1110*/  UISETP.NE.AND UP0, UPT, UR55, URZ, UPT ;  /* 0x000000ff3700728c */ /* 0x000fc8000bf05270 */
[----:B------:R-:W-:Y:S02]  /*1120*/  USEL UR5, URZ, 0x2, UP0 ;  /* 0x00000002ff057887 */ /* 0x000fe40008000000 */
[----:B------:R-:W-:-:S04]  /*1130*/  UISETP.NE.AND UP0, UPT, UR58, 0x1, UPT ;  /* 0x000000013a00788c */ /* 0x000fc8000bf05270 */
[----:B------:R-:W-:-:S04]  /*1140*/  USEL UR5, UR5, 0x2, UP0 ;  /* 0x0000000205057887 */ /* 0x000fc80008000000 */
[----:B------:R-:W-:-:S06]  /*1150*/  UIADD3 UR5, UPT, UPT, UR6, UR5, URZ ;  /* 0x0000000506057290 */ /* 0x000fcc000fffe0ff */
[----:B------:R-:W-:-:S07]  /*1160*/  MOV R2, UR5 ;  /* 0x0000000500027c02 */ /* 0x000fce0008000f00 */
.L_x_18:
[----:B------:R-:W1:Y:S01]  /*1170*/  S2UR UR36, SR_CTAID.Z ;  /* 0x00000000002479c3 */ /* 0x000e620000002700 */
[----:B------:R-:W-:-:S09]  /*1180*/  UISETP.GE.AND UP0, UPT, UR21, 0x1, UPT ;  /* 0x000000011500788c */ /* 0x000fd2000bf06270 */
[----:B------:R-:W-:Y:S05]  /*1190*/  BRA.U !UP0, `(.L_x_19) ;  /* 0x0000000108d07547 */ /* 0x000fea000b800000 */
[----:B------:R-:W2:Y:S01]  /*11a0*/  LDCU.128 UR12, c[0x0][0xb10] ;  /* 0x00016200ff0c77ac */ /* 0x000ea20008000c00 */
[----:B------:R-:W3:Y:S01]  /*11b0*/  LDCU UR22, c[0x0][0xb0c] ;  /* 0x00016180ff1677ac */ /* 0x000ee20008000800 */
[----:B------:R-:W4:Y:S01]  /*11c0*/  LDCU UR7, c[0x0][0x370] ;  /* 0x00006e00ff0777ac */ /* 0x000f220008000800 */
[----:B------:R-:W1:Y:S01]  /*11d0*/  LDCU UR8, c[0x0][0x374] ;  /* 0x00006e80ff0877ac */ /* 0x000e620008000800 */
[----:B------:R-:W1:Y:S01]  /*11e0*/  LDCU UR9, c[0x0][0xb20] ;  /* 0x00016400ff0977ac */ /* 0x000e620008000800 */
[----:B--2---:R-:W-:Y:S02]  /*11f0*/  UIMAD.WIDE.U32 UR10, UR46, UR12, URZ ;  /* 0x0000000c2e0a72a5 */ /* 0x004fe4000f8e00ff */
[----:B---3--:R-:W-:Y:S02]  /*1200*/  UISETP.NE.AND UP0, UPT, UR22, 0x1, UPT ;  /* 0x000000011600788c */ /* 0x008fe4000bf05270 */
[----:B------:R-:W-:Y:S02]  /*1210*/  UIMAD.WIDE.U32 UR16, UR45, UR15, URZ ;  /* 0x0000000f2d1072a5 */ /* 0x000fe4000f8e00ff */
[----:B----4-:R-:W-:Y:S01]  /*1220*/  UIMAD.WIDE.U32 UR18, UR7, UR12, URZ ;  /* 0x0000000c071272a5 */ /* 0x010fe2000f8e00ff */
[----:B------:R-:W-:Y:S01]  /*1230*/  UMOV UR10, UR11 ;  /* 0x0000000b000a7c82 */ /* 0x000fe20008000000 */
[----:B------:R-:W-:-:S02]  /*1240*/  UISETP.NE.AND UP2, UPT, UR21, 0x1, UPT ;  /* 0x000000011500788c */ /* 0x000fc4000bf45270 */
[----:B------:R-:W-:Y:S01]  /*1250*/  USHF.R.U32.HI UR6, URZ, UR13, UR10 ;  /* 0x0000000dff067299 */ /* 0x000fe2000801160a */
[----:B------:R-:W2:Y:S02]  /*1260*/  LDCU.64 UR10, c[0x0][0xb28] ;  /* 0x00016500ff0a77ac */ /* 0x000ea40008000a00 */
[----:B------:R-:W-:Y:S01]  /*1270*/  UMOV UR18, UR19 ;  /* 0x0000001300127c82 */ /* 0x000fe20008000000 */
[----:B------:R-:W-:Y:S02]  /*1280*/  USEL UR6, UR46, UR6, !UP0 ;  /* 0x000000062e067287 */ /* 0x000fe4000c000000 */
[----:B------:R-:W-:Y:S02]  /*1290*/  @UP0 USHF.R.U32.HI UR7, URZ, UR13, UR18 ;  /* 0x0000000dff070299 */ /* 0x000fe40008011612 */
[----:B------:R-:W-:Y:S02]  /*12a0*/  UISETP.NE.AND UP0, UPT, UR14, 0x1, UPT ;  /* 0x000000010e00788c */ /* 0x000fe4000bf05270 */
[----:B-1----:R-:W-:Y:S01]  /*12b0*/  UIMAD.WIDE.U32 UR12, UR8, UR15, URZ ;  /* 0x0000000f080c72a5 */ /* 0x002fe2000f8e00ff */
[----:B------:R-:W-:-:S02]  /*12c0*/  UMOV UR5, UR17 ;  /* 0x0000001100057c82 */ /* 0x000fc40008000000 */
[----:B------:R-:W-:-:S04]  /*12d0*/  USHF.R.U32.HI UR5, URZ, UR9, UR5 ;  /* 0x00000009ff057299 */ /* 0x000fc80008011605 */
[----:B------:R-:W-:Y:S01]  /*12e0*/  UMOV UR12, UR13 ;  /* 0x0000000d000c7c82 */ /* 0x000fe20008000000 */
[----:B--2---:R-:W-:Y:S02]  /*12f0*/  UIMAD.WIDE.U32 UR16, UR7, UR10, URZ ;  /* 0x0000000a071072a5 */ /* 0x004fe4000f8e00ff */
[----:B------:R-:W-:Y:S02]  /*1300*/  @UP0 USHF.R.U32.HI UR8, URZ, UR9, UR12 ;  /* 0x00000009ff080299 */ /* 0x000fe4000801160c */
[----:B------:R-:W-:Y:S02]  /*1310*/  USEL UR5, UR45, UR5, !UP0 ;  /* 0x000000052d057287 */ /* 0x000fe4000c000000 */
[----:B------:R-:W-:Y:S01]  /*1320*/  UIMAD.WIDE.U32 UR12, UR8, UR10, URZ ;  /* 0x0000000a080c72a5 */ /* 0x000fe2000f8e00ff */
[----:B------:R-:W-:Y:S02]  /*1330*/  UMOV UR16, UR17 ;  /* 0x0000001100107c82 */ /* 0x000fe40008000000 */
[----:B------:R-:W-:-:S04]  /*1340*/  @UP2 USHF.R.U32.HI UR7, URZ, UR11, UR16 ;  /* 0x0000000bff072299 */ /* 0x000fc80008011610 */
[----:B------:R-:W-:Y:S01]  /*1350*/  UMOV UR12, UR13 ;  /* 0x0000000d000c7c82 */ /* 0x000fe20008000000 */
[----:B------:R-:W-:Y:S02]  /*1360*/  UIMAD UR9, UR7, UR21, URZ ;  /* 0x00000015070972a4 */ /* 0x000fe4000f8e02ff */
[----:B------:R-:W-:Y:S02]  /*1370*/  @UP2 USHF.R.U32.HI UR8, URZ, UR11, UR12 ;  /* 0x0000000bff082299 */ /* 0x000fe4000801160c */
[----:B------:R-:W-:Y:S02]  /*1380*/  UIMAD.WIDE.U32 UR12, UR5, UR10, URZ ;  /* 0x0000000a050c72a5 */ /* 0x000fe4000f8e00ff */
[----:B------:R-:W-:Y:S02]  /*1390*/  UIMAD UR8, UR8, UR21, URZ ;  /* 0x00000015080872a4 */ /* 0x000fe4000f8e02ff */
[----:B------:R-:W-:Y:S02]  /*13a0*/  UIADD3 UR12, UPT, UPT, -UR6, URZ, URZ ;  /* 0x000000ff060c7290 */ /* 0x000fe4000fffe1ff */
[----:B------:R-:W-:-:S02]  /*13b0*/  UISETP.GE.AND UP0, UPT, UR5, UR8, UPT ;  /* 0x000000080500728c */ /* 0x000fc4000bf06270 */
[----:B------:R-:W-:Y:S02]  /*13c0*/  UIMAD UR46, UR22, UR12, UR46 ;  /* 0x0000000c162e72a4 */ /* 0x000fe4000f8e022e */
[----:B------:R-:W-:Y:S02]  /*13d0*/  UISETP.GE.OR UP0, UPT, UR6, UR9, UP0 ;  /* 0x000000090600728c */ /* 0x000fe40008706670 */
[----:B------:R-:W-:-:S03]  /*13e0*/  UIMAD.WIDE.U32 UR8, UR6, UR10, URZ ;  /* 0x0000000a060872a5 */ /* 0x000fc6000f8e00ff */
[----:B------:R-:W-:Y:S02]  /*13f0*/  UMOV UR10, UR13 ;  /* 0x0000000d000a7c82 */ /* 0x000fe40008000000 */
[----:B------:R-:W-:-:S04]  /*1400*/  USHF.R.U32.HI UR10, URZ, UR11, UR10 ;  /* 0x0000000bff0a7299 */ /* 0x000fc8000801160a */
[----:B------:R-:W-:Y:S02]  /*1410*/  USEL UR8, UR5, UR10, !UP2 ;  /* 0x0000000a05087287 */ /* 0x000fe4000d000000 */
[----:B------:R-:W-:Y:S02]  /*1420*/  @!UP0 USHF.R.U32.HI UR9, URZ, UR11, UR9 ;  /* 0x0000000bff098299 */ /* 0x000fe40008011609 */
[----:B------:R-:W-:Y:S02]  /*1430*/  UIADD3 UR10, UPT, UPT, -UR8, URZ, URZ ;  /* 0x000000ff080a7290 */ /* 0x000fe4000fffe1ff */
[----:B------:R-:W-:Y:S02]  /*1440*/  @!UP0 USEL UR9, UR6, UR9, !UP2 ;  /* 0x0000000906098287 */ /* 0x000fe4000d000000 */
[----:B------:R-:W-:Y:S02]  /*1450*/  UIMAD UR10, UR21, UR10, UR5 ;  /* 0x0000000a150a72a4 */ /* 0x000fe4000f8e0205 */
[----:B------:R-:W-:-:S02]  /*1460*/  UIADD3 UR11, UPT, UPT, -UR5, URZ, URZ ;  /* 0x000000ff050b7290 */ /* 0x000fc4000fffe1ff */
[----:B------:R-:W-:Y:S02]  /*1470*/  @!UP0 UIMAD UR7, UR10, UR7, UR9 ;  /* 0x000000070a0782a4 */ /* 0x000fe4000f8e0209 */
[----:B------:R-:W-:Y:S02]  /*1480*/  @!UP0 UIADD3 UR8, UPT, UPT, UR8, -UR9, URZ ;  /* 0x8000000908088290 */ /* 0x000fe4000fffe0ff */
[----:B------:R-:W-:Y:S02]  /*1490*/  UIMAD UR11, UR14, UR11, UR45 ;  /* 0x0000000b0e0b72a4 */ /* 0x000fe4000f8e022d */
[----:B------:R-:W-:-:S03]  /*14a0*/  @!UP0 UIMAD UR5, UR8, UR21, UR6 ;  /* 0x00000015080582a4 */ /* 0x000fc6000f8e0206 */
[----:B------:R-:W-:Y:S01]  /*14b0*/  @!UP0 UMOV UR6, UR7 ;  /* 0x0000000700068c82 */ /* 0x000fe20008000000 */
[----:B------:R-:W-:Y:S02]  /*14c0*/  UIMAD UR45, UR5, UR14, UR11 ;  /* 0x0000000e052d72a4 */ /* 0x000fe4000f8e020b */
[----:B------:R-:W-:-:S12]  /*14d0*/  UIMAD UR46, UR6, UR22, UR46 ;  /* 0x00000016062e72a4 */ /* 0x000fd8000f8e022e */
.L_x_19:
[----:B------:R-:W-:-:S09]  /*14e0*/  UISETP.NE.AND UP0, UPT, UR23, 0x1, UPT ;  /* 0x000000011700788c */ /* 0x000fd2000bf05270 */
[----:B------:R-:W-:Y:S05]  /*14f0*/  BRA.U UP0, `(.L_x_20) ;  /* 0x0000000100447547 */ /* 0x000fea000b800000 */
[----:B------:R-:W2:Y:S01]  /*1500*/  LDCU.128 UR8, c[0x0][0xb10] ;  /* 0x00016200ff0877ac */ /* 0x000ea20008000c00 */
[----:B------:R-:W3:Y:S01]  /*1510*/  LDCU UR14, c[0x0][0xb0c] ;  /* 0x00016180ff0e77ac */ /* 0x000ee20008000800 */
[----:B------:R-:W4:Y:S01]  /*1520*/  LDCU UR15, c[0x0][0xb20] ;  /* 0x00016400ff0f77ac */ /* 0x000f220008000800 */
[----:B--2---:R-:W-:Y:S02]  /*1530*/  UIMAD.WIDE.U32 UR6, UR46, UR8, URZ ;  /* 0x000000082e0672a5 */ /* 0x004fe4000f8e00ff */
[----:B------:R-:W-:Y:S02]  /*1540*/  UIMAD.WIDE.U32 UR12, UR45, UR11, URZ ;  /* 0x0000000b2d0c72a5 */ /* 0x000fe4000f8e00ff */
[----:B---3--:R-:W-:-:S03]  /*1550*/  UISETP.NE.AND UP0, UPT, UR14, 0x1, UPT ;  /* 0x000000010e00788c */ /* 0x008fc6000bf05270 */
[----:B------:R-:W-:Y:S02]  /*1560*/  UMOV UR6, UR7 ;  /* 0x0000000700067c82 */ /* 0x000fe40008000000 */
[----:B------:R-:W-:Y:S01]  /*1570*/  USHF.R.U32.HI UR6, URZ, UR9, UR6 ;  /* 0x00000009ff067299 */ /* 0x000fe20008011606 */
[----:B------:R-:W-:-:S03]  /*1580*/  UMOV UR5, UR13 ;  /* 0x0000000d00057c82 */ /* 0x000fc60008000000 */
[----:B------:R-:W-:Y:S02]  /*1590*/  USEL UR6, UR46, UR6, !UP0 ;  /* 0x000000062e067287 */ /* 0x000fe4000c000000 */
[----:B------:R-:W-:Y:S02]  /*15a0*/  UISETP.NE.AND UP0, UPT, UR10, 0x1, UPT ;  /* 0x000000010a00788c */ /* 0x000fe4000bf05270 */
[----:B----4-:R-:W-:-:S04]  /*15b0*/  USHF.R.U32.HI UR5, URZ, UR15, UR5 ;  /* 0x0000000fff057299 */ /* 0x010fc80008011605 */
[----:B------:R-:W-:-:S04]  /*15c0*/  USEL UR5, UR45, UR5, !UP0 ;  /* 0x000000052d057287 */ /* 0x000fc8000c000000 */
[----:B------:R-:W-:Y:S02]  /*15d0*/  UIADD3 UR7, UPT, UPT, UR6, -UR5, URZ ;  /* 0x8000000506077290 */ /* 0x000fe4000fffe0ff */
[----:B------:R-:W-:Y:S02]  /*15e0*/  UIADD3 UR5, UPT, UPT, -UR6, UR5, URZ ;  /* 0x0000000506057290 */ /* 0x000fe4000fffe1ff */
[----:B------:R-:W-:Y:S02]  /*15f0*/  UIMAD UR45, UR7, UR10, UR45 ;  /* 0x0000000a072d72a4 */ /* 0x000fe4000f8e022d */
[----:B------:R-:W-:-:S12]  /*1600*/  UIMAD UR46, UR5, UR14, UR46 ;  /* 0x0000000e052e72a4 */ /* 0x000fd8000f8e022e */
.L_x_20:
[----:B------:R-:W-:Y:S01]  /*1610*/  UISETP.NE.AND UP0, UPT, UR20, 0x2, UPT ;  /* 0x000000021400788c */ /* 0x000fe2000bf05270 */
[----:B------:R-:W-:Y:S09]  /*1620*/  BRA.U !UP6, `(.L_x_21) ;  /* 0x000000010e0c7547 */ /* 0x000ff2000b800000 */
[----:B------:R-:W-:Y:S01]  /*1630*/  UCGABAR_WAIT ;  /* 0x0000000000007dc7 */ /* 0x000fe20008000000 */
[----:B------:R-:W-:Y:S01]  /*1640*/  CCTL.IVALL ;  /* 0x00000000ff00798f */ /* 0x000fe20002000000 */
[----:B------:R-:W-:Y:S05]  /*1650*/  BRA `(.L_x_22) ;  /* 0x0000000000047947 */ /* 0x000fea0003800000 */
.L_x_21:
[----:B------:R-:W-:Y:S06]  /*1660*/  BAR.SYNC.DEFER_BLOCKING 0x0 ;  /* 0x0000000000007b1d */ /* 0x000fec0000010000 */
.L_x_22:
[----:B------:R-:W-:Y:S05]  /*1670*/  BRA.U UP0, `(.L_x_23) ;  /* 0x0000001500887547 */ /* 0x000fea000b800000 */
[----:B------:R-:W2:Y:S01]  /*1680*/  LDCU UR7, c[0x0][0x38c] ;  /* 0x00007180ff0777ac */ /* 0x000ea20008000800 */
[----:B------:R-:W-:Y:S01]  /*1690*/  PLOP3.LUT P1, PT, PT, PT, UP3, 0x80, 0x8 ;  /* 0x000000000008781c */ /* 0x000fe20003f2f038 */
[----:B------:R-:W-:Y:S01]  /*16a0*/  IMAD.MOV.U32 R12, RZ, RZ, 0x1 ;  /* 0x00000001ff0c7424 */ /* 0x000fe200078e00ff */
[----:B------:R-:W-:Y:S01]  /*16b0*/  ISETP.EQ.OR P2, PT, R0, RZ, P3 ;  /* 0x000000ff0000720c */ /* 0x000fe20001f42670 */
[----:B------:R-:W-:Y:S01]  /*16c0*/  UMOV UR8, 0x400 ;  /* 0x0000040000087882 */ /* 0x000fe20000000000 */
[----:B------:R-:W-:Y:S01]  /*16d0*/  UISETP.NE.AND UP1, UPT, UR20, URZ, UPT ;  /* 0x000000ff1400728c */ /* 0x000fe2000bf25270 */
[----:B------:R-:W-:Y:S01]  /*16e0*/  PLOP3.LUT P1, PT, P1, PT, PT, 0x8, 0x80 ;  /* 0x000000000080781c */ /* 0x000fe20000f2e170 */
[----:B------:R-:W-:Y:S01]  /*16f0*/  USEL UR26, URZ, 0x1, UP4 ;  /* 0x00000001ff1a7887 */ /* 0x000fe2000a000000 */
[----:B------:R-:W-:Y:S01]  /*1700*/  CS2R R10, SRZ ;  /* 0x00000000000a7805 */ /* 0x000fe2000001ff00 */
[----:B------:R-:W-:Y:S01]  /*1710*/  IMAD.MOV.U32 R9, RZ, RZ, RZ ;  /* 0x000000ffff097224 */ /* 0x000fe200078e00ff */
[----:B------:R-:W3:Y:S01]  /*1720*/  LDCU UR40, c[0x0][0x370] ;  /* 0x00006e00ff2877ac */ /* 0x000ee20008000800 */
[----:B------:R-:W-:Y:S01]  /*1730*/  IMAD.MOV.U32 R8, RZ, RZ, 0x1 ;  /* 0x00000001ff087424 */ /* 0x000fe200078e00ff */
[----:B------:R-:W4:Y:S01]  /*1740*/  LDCU.64 UR28, c[0x0][0x348] ;  /* 0x00006900ff1c77ac */ /* 0x000f220008000a00 */
[----:B--2---:R-:W-:-:S02]  /*1750*/  UIADD3 UR6, UPT, UPT, UR7, 0x7f, URZ ;  /* 0x0000007f07067890 */ /* 0x004fc4000fffe0ff */
[----:B------:R-:W-:Y:S02]  /*1760*/  USHF.R.U32.HI UR47, URZ, 0x7, UR4 ;  /* 0x00000007ff2f7899 */ /* 0x000fe40008011604 */
[----:B------:R-:W-:Y:S02]  /*1770*/  USHF.R.S32.HI UR5, URZ, 0x1f, UR6 ;  /* 0x0000001fff057899 */ /* 0x000fe40008011406 */
[----:B------:R-:W-:Y:S02]  /*1780*/  UIADD3 UR48, UPT, UPT, UR7, 0xfe, URZ ;  /* 0x000000fe07307890 */ /* 0x000fe4000fffe0ff */
[----:B------:R-:W-:Y:S02]  /*1790*/  ULEA.HI UR5, UR5, UR6, URZ, 0x7 ;  /* 0x0000000605057291 */ /* 0x000fe4000f8f38ff */
[----:B------:R-:W-:Y:S02]  /*17a0*/  ULEA UR6, UR61, UR8, 0x18 ;  /* 0x000000083d067291 */ /* 0x000fe4000f8ec0ff */
[----:B------:R-:W-:-:S02]  /*17b0*/  USHF.R.S32.HI UR43, URZ, 0x7, UR5 ;  /* 0x00000007ff2b7899 */ /* 0x000fc40008011405 */
[----:B------:R-:W-:Y:S02]  /*17c0*/  UIADD3 UR5, UPT, UPT, UR7, -0x1, URZ ;  /* 0xffffffff07057890 */ /* 0x000fe4000fffe0ff */
[----:B------:R-:W-:Y:S02]  /*17d0*/  UISETP.LT.U32.AND UP0, UPT, UR43, 0xa, UPT ;  /* 0x0000000a2b00788c */ /* 0x000fe4000bf01070 */
[----:B------:R-:W-:Y:S02]  /*17e0*/  UISETP.GE.U32.AND UP2, UPT, UR5, -0xff, UPT ;  /* 0xffffff010500788c */ /* 0x000fe4000bf46070 */
[----:B------:R-:W-:Y:S01]  /*17f0*/  USEL UR41, UR43, 0xa, UP0 ;  /* 0x0000000a2b297887 */ /* 0x000fe20008000000 */
[----:B------:R-:W2:Y:S03]  /*1800*/  LDCU UR39, c[0x0][0x374] ;  /* 0x00006e80ff2777ac */ /* 0x000ea60008000800 */
[----:B------:R-:W-:-:S02]  /*1810*/  UIADD3 UR21, UPT, UPT, UR41, -0x1, URZ ;  /* 0xffffffff29157890 */ /* 0x000fc4000fffe0ff */
[----:B------:R-:W-:-:S03]  /*1820*/  USEL UR26, UR26, 0x2, UP1 ;  /* 0x000000021a1a7887 */ /* 0x000fc60008800000 */
[----:B------:R-:W-:Y:S02]  /*1830*/  @UP2 UIADD3 UR21, UPT, UPT, UR41, URZ, URZ ;  /* 0x000000ff29152290 */ /* 0x000fe4000fffe0ff */
[----:B------:R-:W-:Y:S02]  /*1840*/  UIADD3 UR5, UPT, UPT, UR6, 0x17300, UR4 ;  /* 0x0001730006057890 */ /* 0x000fe4000fffe004 */
[----:B------:R-:W-:Y:S02]  /*1850*/  UIADD3 UR44, UPT, UPT, UR43, -UR41, URZ ;  /* 0x800000292b2c7290 */ /* 0x000fe4000fffe0ff */
[----:B------:R-:W-:Y:S01]  /*1860*/  UIADD3 UR21, UPT, UPT, UR21, 0x1, URZ ;  /* 0x0000000115157890 */ /* 0x000fe2000fffe0ff */
[----:B---34-:R-:W-:-:S11]  /*1870*/  UMOV UR13, URZ ;  /* 0x000000ff000d7c82 */ /* 0x018fd60008000000 */
.L_x_43:
[----:B------:R-:W-:-:S09]  /*1880*/  UISETP.NE.AND UP0, UPT, UR61, URZ, UPT ;  /* 0x000000ff3d00728c */ /* 0x000fd2000bf05270 */
[----:B------:R-:W-:Y:S05]  /*1890*/  BRA.U UP0, `(.L_x_24) ;  /* 0x0000000100287547 */ /* 0x000fea000b800000 */
[----:B------:R-:W-:Y:S02]  /*18a0*/  LEA R0, R9, UR6, 0x3 ;  /* 0x0000000609007c11 */ /* 0x000fe4000f8e18ff */
[----:B------:R-:W-:-:S04]  /*18b0*/  SHF.L.U32 R2, R8, 0x1f, RZ ;  /* 0x0000001f08027819 */ /* 0x000fc800000006ff */
[----:B------:R-:W3:Y:S02]  /*18c0*/  SYNCS.PHASECHK.TRANS64.TRYWAIT P0, [R0+URZ+0x130], R2 ;  /* 0x00013002000075a7 */ /* 0x000ee400080011ff */
[----:B---3--:R-:W-:Y:S05]  /*18d0*/  @!P0 BRA `(.L_x_25) ;  /* 0x0000005800f88947 */ /* 0x008fea0003800000 */
.L_x_111:
[----:B------:R-:W-:Y:S01]  /*18e0*/  VIADD R9, R9, 0x1 ;  /* 0x0000000109097836 */ /* 0x000fe20000000000 */
[----:B------:R3:W-:Y:S04]  /*18f0*/  SYNCS.ARRIVE.TRANS64.A1T0 RZ, [R0+URZ+0x120], RZ ;  /* 0x000120ff00ff79a7 */ /* 0x0007e800081000ff */
[----:B------:R-:W-:-:S04]  /*1900*/  ISETP.NE.AND P0, PT, R9, 0x2, PT ;  /* 0x000000020900780c */ /* 0x000fc80003f05270 */
[----:B------:R-:W-:Y:S02]  /*1910*/  SEL R9, R9, RZ, P0 ;  /* 0x000000ff09097207 */ /* 0x000fe40000000000 */
[----:B---3--:R-:W-:-:S04]  /*1920*/  SEL R0, RZ, 0x1, P0 ;  /* 0x00000001ff007807 */ /* 0x008fc80000000000 */
[----:B------:R-:W-:-:S07]  /*1930*/  LOP3.LUT R8, R8, R0, RZ, 0x3c, !PT ;  /* 0x0000000008087212 */ /* 0x000fce00078e3cff */
.L_x_24:
[----:B------:R-:W-:Y:S01]  /*1940*/  ULEA UR7, UR13, UR6, 0x3 ;  /* 0x000000060d077291 */ /* 0x000fe2000f8e18ff */
[----:B------:R-:W-:Y:S01]  /*1950*/  SHF.L.U32 R0, R12, 0x1f, RZ ;  /* 0x0000001f0c007819 */ /* 0x000fe200000006ff */
[----:B------:R-:W-:Y:S02]  /*1960*/  UISETP.GE.U32.AND UP0, UPT, UR48, 0xff, UPT ;  /* 0x000000ff3000788c */ /* 0x000fe4000bf06070 */
[----:B------:R-:W-:Y:S02]  /*1970*/  USHF.L.U32 UR35, UR46, 0x6, URZ ;  /* 0x000000062e237899 */ /* 0x000fe400080006ff */
[----:B------:R-:W-:Y:S01]  /*1980*/  UIMAD UR19, UR45, 0x60, UR47 ;  /* 0x000000602d1378a4 */ /* 0x000fe2000f8e022f */
[----:B------:R-:W-:Y:S02]  /*1990*/  UMOV UR14, URZ ;  /* 0x000000ff000e7c82 */ /* 0x000fe40008000000 */
[----:B------:R3:W4:Y:S02]  /*19a0*/  SYNCS.PHASECHK.TRANS64.TRYWAIT P0, [UR7+0x50], R0 ;  /* 0x00005000ff0075a7 */ /* 0x0007240008001107 */
[----:B------:R-:W-:Y:S07]  /*19b0*/  BRA.U !UP0, `(.L_x_26) ;  /* 0x0000000108bc7547 */ /* 0x000fee000b800000 */
[----:B------:R-:W-:Y:S01]  /*19c0*/  UMOV UR9, URZ ;  /* 0x000000ff00097c82 */ /* 0x000fe20008000000 */
[----:B------:R-:W-:-:S05]  /*19d0*/  UMOV UR7, UR13 ;  /* 0x0000000d00077c82 */ /* 0x000fca0008000000 */
.L_x_32:
[----:B------:R-:W-:Y:S01]  /*19e0*/  @!P3 MOV R2, 0x5000 ;  /* 0x000050000002b802 */ /* 0x000fe20000000f00 */
[----:B------:R-:W-:Y:S01]  /*19f0*/  ULEA UR33, UR7, UR6, 0x3 ;  /* 0x0000000607217291 */ /* 0x000fe2000f8e18ff */
[----:B-12-4-:R-:W-:Y:S11]  /*1a00*/  @P0 BRA `(.L_x_27) ;  /* 0x00000000000c0947 */ /* 0x016ff60003800000 */
[----:B------:R-:W-:Y:S04]  /*1a10*/  SHF.L.U32 R3, R12, 0x1f, RZ ;  /* 0x0000001f0c037819 */ /* 0x000fe800000006ff */
[----:B------:R-:W4:Y:S02]  /*1a20*/  SYNCS.PHASECHK.TRANS64.TRYWAIT P0, [UR33+0x50], R3 ;  /* 0x00005003ff0075a7 */ /* 0x000f240008001121 */
[----:B----4-:R-:W-:Y:S05]  /*1a30*/  @!P0 BRA `(.L_x_28) ;  /* 0x0000005800b48947 */ /* 0x010fea0003800000 */
.L_x_27:
[----:B------:R4:W-:Y:S01]  /*1a40*/  @!P3 SYNCS.ARRIVE.TRANS64 RZ, [UR33], R2 ;  /* 0x00000002ffffb9a7 */ /* 0x0009e20008000021 */
[----:B------:R-:W-:Y:S04]  /*1a50*/  ULOP3.LUT UR8, UR26, 0x2, URZ, 0xfc, !UPT ;  /* 0x000000021a087892 */ /* 0x000fe8000f8efcff */
[----:B------:R-:W-:Y:S09]  /*1a60*/  UISETP.NE.AND UP0, UPT, UR8, 0x2, UPT ;  /* 0x000000020800788c */ /* 0x000ff2000bf05270 */
[----:B------:R-:W-:Y:S05]  /*1a70*/  BRA.U UP0, `(.L_x_29) ;  /* 0x0000000100047547 */ /* 0x000fea000b800000 */
[----:B-12---:R-:W-:Y:S05]  /*1a80*/  BPT.TRAP 0x1 ;  /* 0x000000040000795c */ /* 0x006fea0000300000 */
.L_x_29:
[----:B------:R-:W-:Y:S04]  /*1a90*/  BSSY.RECONVERGENT B0, `(.L_x_30) ;  /* 0x0000003000007945 */ /* 0x000fe80003800200 */
[----:B------:R-:W-:Y:S05]  /*1aa0*/  @P2 BRA `(.L_x_31) ;  /* 0x0000000000042947 */ /* 0x000fea0003800000 */
[----:B-12---:R-:W-:Y:S05]  /*1ab0*/  BPT.TRAP 0x1 ;  /* 0x000000040000795c */ /* 0x006fea0000300000 */
.L_x_31:
[----:B-12---:R-:W-:Y:S05]  /*1ac0*/  BSYNC.RECONVERGENT B0 ;  /* 0x0000000000007941 */ /* 0x006fea0003800200 */
.L_x_30:
[----:B------:R-:W-:Y:S02]  /*1ad0*/  UIADD3 UR8, UPT, UPT, UR7, 0x1, URZ ;  /* 0x0000000107087890 */ /* 0x000fe4000fffe0ff */
[----:B------:R-:W-:Y:S02]  /*1ae0*/  UIADD3 UR14, UP1, UPT, UR28, 0x80, URZ ;  /* 0x000000801c0e7890 */ /* 0x000fe4000ff3e0ff */
[----:B------:R-:W-:Y:S02]  /*1af0*/  UISETP.NE.AND UP0, UPT, UR8, 0xa, UPT ;  /* 0x0000000a0800788c */ /* 0x000fe4000bf05270 */
[----:B------:R-:W-:Y:S02]  /*1b00*/  ULEA UR32, UR7, UR6, 0xd ;  /* 0x0000000607207291 */ /* 0x000fe4000f8e68ff */
[----:B------:R-:W-:Y:S02]  /*1b10*/  USEL UR10, URZ, 0x1, UP0 ;  /* 0x00000001ff0a7887 */ /* 0x000fe40008000000 */
[----:B------:R-:W-:Y:S02]  /*1b20*/  USEL UR13, UR8, URZ, UP0 ;  /* 0x000000ff080d7287 */ /* 0x000fe40008000000 */
[----:B------:R-:W-:Y:S02]  /*1b30*/  USHF.L.U32 UR34, UR9, 0x7, URZ ;  /* 0x0000000709227899 */ /* 0x000fe400080006ff */
[----:B------:R-:W-:Y:S01]  /*1b40*/  ULEA UR8, UR13, UR6, 0x3 ;  /* 0x000000060d087291 */ /* 0x000fe2000f8e18ff */
[----:B------:R-:W-:Y:S01]  /*1b50*/  LOP3.LUT R12, R12, UR10, RZ, 0x3c, !PT ;  /* 0x0000000a0c0c7c12 */ /* 0x000fe2000f8e3cff */
[----:B------:R-:W-:Y:S02]  /*1b60*/  UIADD3.X UR15, UPT, UPT, URZ, UR29, URZ, UP1, !UPT ;  /* 0x0000001dff0f7290 */ /* 0x000fe40008ffe4ff */
[----:B------:R-:W-:Y:S01]  /*1b70*/  UIADD3 UR32, UPT, UPT, UR32, 0x3300, URZ ;  /* 0x0000330020207890 */ /* 0x000fe2000fffe0ff */
[----:B---3--:R-:W-:Y:S01]  /*1b80*/  SHF.L.U32 R0, R12, 0x1f, RZ ;  /* 0x0000001f0c007819 */ /* 0x008fe200000006ff */
[----:B------:R-:W-:Y:S02]  /*1b90*/  UIMAD UR16, UR7, 0x3000, UR4 ;  /* 0x00003000071078a4 */ /* 0x000fe4000f8e0204 */
[----:B------:R-:W-:Y:S01]  /*1ba0*/  UIADD3 UR10, UP0, UPT, UR28, 0x180, URZ ;  /* 0x000001801c0a7890 */ /* 0x000fe2000ff1e0ff */
[----:B------:R1:W2:Y:S01]  /*1bb0*/  SYNCS.PHASECHK.TRANS64.TRYWAIT P0, [UR8+0x50], R0 ;  /* 0x00005000ff0075a7 */ /* 0x0002a20008001108 */
[----:B------:R-:W-:Y:S01]  /*1bc0*/  UIADD3 UR16, UPT, UPT, UR6, 0x17300, UR16 ;  /* 0x0001730006107890 */ /* 0x000fe2000fffe010 */
[----:B------:R-:W-:Y:S01]  /*1bd0*/  UMOV UR22, 0x0 ;  /* 0x0000000000167882 */ /* 0x000fe20000000000 */
[----:B------:R-:W-:Y:S01]  /*1be0*/  UMOV UR23, 0x10000000 ;  /* 0x1000000000177882 */ /* 0x000fe20000000000 */
[----:B------:R-:W-:Y:S01]  /*1bf0*/  UIADD3.X UR11, UPT, UPT, URZ, UR29, URZ, UP0, !UPT ;  /* 0x0000001dff0b7290 */ /* 0x000fe200087fe4ff */
[----:B------:R3:W-:Y:S01]  /*1c00*/  UTMALDG.3D [UR32], [UR14], desc[UR22] ;  /* 0x000016200e0075b4 */ /* 0x0007e20008011000 */
[----:B------:R-:W-:Y:S01]  /*1c10*/  UIADD3 UR9, UPT, UPT, UR9, 0x1, URZ ;  /* 0x0000000109097890 */ /* 0x000fe2000fffe0ff */
[----:B------:R-:W-:Y:S01]  /*1c20*/  UMOV UR7, 0x30000 ;  /* 0x0003000000077882 */ /* 0x000fe20000000000 */
[----:B------:R-:W-:Y:S01]  /*1c30*/  UMOV UR20, UR36 ;  /* 0x0000002400147c82 */ /* 0x000fe20008000000 */
[----:B------:R-:W-:Y:S01]  /*1c40*/  UMOV UR17, UR33 ;  /* 0x0000002100117c82 */ /* 0x000fe20008000000 */
[----:B------:R-:W-:Y:S01]  /*1c50*/  UMOV UR18, UR34 ;  /* 0x0000002200127c82 */ /* 0x000fe20008000000 */
[----:B------:R-:W-:Y:S02]  /*1c60*/  UISETP.NE.AND UP0, UPT, UR9, UR21, UPT ;  /* 0x000000150900728c */ /* 0x000fe4000bf05270 */
[----:B------:R4:W-:Y:S01]  /*1c70*/  UTMALDG.3D.MULTICAST [UR16], [UR10], UR7, desc[UR22] ;  /* 0x000016100a0073b4 */ /* 0x0009e20008011807 */
[----:B---3--:R-:W-:Y:S01]  /*1c80*/  UMOV UR14, UR21 ;  /* 0x00000015000e7c82 */ /* 0x008fe20008000000 */
[----:B----4-:R-:W-:Y:S05]  /*1c90*/  UMOV UR7, UR13 ;  /* 0x0000000d00077c82 */ /* 0x010fea0008000000 */
[----:B------:R-:W-:Y:S05]  /*1ca0*/  BRA.U UP0, `(.L_x_32) ;  /* 0xfffffffd004c7547 */ /* 0x000fea000b83ffff */
.L_x_26:
[----:B------:R-:W-:Y:S01]  /*1cb0*/  ULEA UR7, UR13, UR6, 0x3 ;  /* 0x000000060d077291 */ /* 0x000fe2000f8e18ff */
[----:B-1-3--:R-:W-:Y:S01]  /*1cc0*/  SHF.L.U32 R0, R12, 0x1f, RZ ;  /* 0x0000001f0c007819 */ /* 0x00afe200000006ff */
[----:B------:R-:W-:Y:S01]  /*1cd0*/  @!P1 SYNCS.ARRIVE.TRANS64.A1T0 RZ, [UR6+0xb8], RZ ;  /* 0x0000b8ffffff99a7 */ /* 0x000fe20008100006 */
[----:B------:R-:W-:-:S06]  /*1ce0*/  UISETP.GT.AND UP0, UPT, UR43, UR41, UPT ;  /* 0x000000292b00728c */ /* 0x000fcc000bf04270 */
[----:B--2-4-:R1:W2:Y:S03]  /*1cf0*/  SYNCS.PHASECHK.TRANS64.TRYWAIT P0, [UR7+0x50], R0 ;  /* 0x00005000ff0075a7 */ /* 0x0142a60008001107 */
[----:B------:R-:W-:Y:S05]  /*1d00*/  BRA.U !UP0, `(.L_x_33) ;  /* 0x0000000108bc7547 */ /* 0x000fea000b800000 */
[----:B------:R-:W-:Y:S01]  /*1d10*/  UIADD3 UR15, UPT, UPT, UR44, UR14, URZ ;  /* 0x0000000e2c0f7290 */ /* 0x000fe2000fffe0ff */
[----:B------:R-:W-:-:S11]  /*1d20*/  UMOV UR7, UR13 ;  /* 0x0000000d00077c82 */ /* 0x000fd60008000000 */
.L_x_39:
[----:B--2---:R-:W-:Y:S01]  /*1d30*/  @!P3 MOV R2, 0x5000 ;  /* 0x000050000002b802 */ /* 0x004fe20000000f00 */
[----:B---3--:R-:W-:Y:S01]  /*1d40*/  ULEA UR9, UR7, UR6, 0x3 ;  /* 0x0000000607097291 */ /* 0x008fe2000f8e18ff */
[----:B--2-4-:R-:W-:Y:S11]  /*1d50*/  @P0 BRA `(.L_x_34) ;  /* 0x00000000000c0947 */ /* 0x014ff60003800000 */
[----:B------:R-:W-:Y:S04]  /*1d60*/  SHF.L.U32 R3, R12, 0x1f, RZ ;  /* 0x0000001f0c037819 */ /* 0x000fe800000006ff */
[----:B------:R-:W2:Y:S02]  /*1d70*/  SYNCS.PHASECHK.TRANS64.TRYWAIT P0, [UR9+0x50], R3 ;  /* 0x00005003ff0075a7 */ /* 0x000ea40008001109 */
[----:B--2---:R-:W-:Y:S05]  /*1d80*/  @!P0 BRA `(.L_x_35) ;  /* 0x0000005400f88947 */ /* 0x004fea0003800000 */
.L_x_34:
[----:B------:R2:W-:Y:S01]  /*1d90*/  @!P3 SYNCS.ARRIVE.TRANS64 RZ, [UR9], R2 ;  /* 0x00000002ffffb9a7 */ /* 0x0005e20008000009 */
[----:B------:R-:W-:Y:S04]  /*1da0*/  ULOP3.LUT UR8, UR26, 0x2, URZ, 0xfc, !UPT ;  /* 0x000000021a087892 */ /* 0x000fe8000f8efcff */
[----:B------:R-:W-:Y:S09]  /*1db0*/  UISETP.NE.AND UP0, UPT, UR8, 0x2, UPT ;  /* 0x000000020800788c */ /* 0x000ff2000bf05270 */
[----:B------:R-:W-:Y:S05]  /*1dc0*/  BRA.U UP0, `(.L_x_36) ;  /* 0x0000000100047547 */ /* 0x000fea000b800000 */
[----:B------:R-:W-:Y:S05]  /*1dd0*/  BPT.TRAP 0x1 ;  /* 0x000000040000795c */ /* 0x000fea0000300000 */
.L_x_36:
[----:B------:R-:W-:Y:S04]  /*1de0*/  BSSY.RECONVERGENT B0, `(.L_x_37) ;  /* 0x0000003000007945 */ /* 0x000fe80003800200 */
[----:B------:R-:W-:Y:S05]  /*1df0*/  @P2 BRA `(.L_x_38) ;  /* 0x0000000000042947 */ /* 0x000fea0003800000 */
[----:B------:R-:W-:Y:S05]  /*1e00*/  BPT.TRAP 0x1 ;  /* 0x000000040000795c */ /* 0x000fea0000300000 */
.L_x_38:
[----:B------:R-:W-:Y:S05]  /*1e10*/  BSYNC.RECONVERGENT B0 ;  /* 0x0000000000007941 */ /* 0x000fea0003800200 */
.L_x_37:
[----:B------:R-:W-:Y:S02]  /*1e20*/  UIADD3 UR8, UPT, UPT, UR7, 0x1, URZ ;  /* 0x0000000107087890 */ /* 0x000fe4000fffe0ff */
[----:B------:R-:W-:Y:S02]  /*1e30*/  UIADD3 UR22, UP1, UPT, UR28, 0x80, URZ ;  /* 0x000000801c167890 */ /* 0x000fe4000ff3e0ff */
[----:B------:R-:W-:Y:S02]  /*1e40*/  UISETP.NE.AND UP0, UPT, UR8, 0xa, UPT ;  /* 0x0000000a0800788c */ /* 0x000fe4000bf05270 */
[----:B------:R-:W-:Y:S02]  /*1e50*/  UIADD3.X UR23, UPT, UPT, URZ, UR29, URZ, UP1, !UPT ;  /* 0x0000001dff177290 */ /* 0x000fe40008ffe4ff */
[----:B------:R-:W-:Y:S02]  /*1e60*/  USEL UR10, URZ, 0x1, UP0 ;  /* 0x00000001ff0a7887 */ /* 0x000fe40008000000 */
[----:B------:R-:W-:Y:S02]  /*1e70*/  USEL UR13, UR8, URZ, UP0 ;  /* 0x000000ff080d7287 */ /* 0x000fe40008000000 */
[----:B------:R-:W-:Y:S02]  /*1e80*/  UIADD3 UR24, UP0, UPT, UR28, 0x180, URZ ;  /* 0x000001801c187890 */ /* 0x000fe4000ff1e0ff */
[----:B------:R-:W-:Y:S01]  /*1e90*/  ULEA UR8, UR13, UR6, 0x3 ;  /* 0x000000060d087291 */ /* 0x000fe2000f8e18ff */
[----:B------:R-:W-:Y:S01]  /*1ea0*/  LOP3.LUT R12, R12, UR10, RZ, 0x3c, !PT ;  /* 0x0000000a0c0c7c12 */ /* 0x000fe2000f8e3cff */
[----:B------:R-:W-:Y:S02]  /*1eb0*/  USHF.L.U32 UR10, UR14, 0x7, URZ ;  /* 0x000000070e0a7899 */ /* 0x000fe400080006ff */
[----:B------:R-:W-:Y:S01]  /*1ec0*/  UIMAD UR16, UR7, 0x3000, UR5 ;  /* 0x00003000071078a4 */ /* 0x000fe2000f8e0205 */
[----:B-1----:R-:W-:Y:S01]  /*1ed0*/  SHF.L.U32 R0, R12, 0x1f, RZ ;  /* 0x0000001f0c007819 */ /* 0x002fe200000006ff */
[----:B------:R-:W-:Y:S02]  /*1ee0*/  UIADD3.X UR25, UPT, UPT, URZ, UR29, URZ, UP0, !UPT ;  /* 0x0000001dff197290 */ /* 0x000fe400087fe4ff */
[----:B------:R-:W-:Y:S01]  /*1ef0*/  UIADD3 UR14, UPT, UPT, UR14, 0x1, URZ ;  /* 0x000000010e0e7890 */ /* 0x000fe2000fffe0ff */
[----:B------:R3:W4:Y:S01]  /*1f00*/  SYNCS.PHASECHK.TRANS64.TRYWAIT P0, [UR8+0x50], R0 ;  /* 0x00005000ff0075a7 */ /* 0x0007220008001108 */
[----:B------:R-:W-:Y:S01]  /*1f10*/  ULEA UR8, UR7, UR6, 0xd ;  /* 0x0000000607087291 */ /* 0x000fe2000f8e68ff */
[----:B------:R-:W-:Y:S01]  /*1f20*/  UMOV UR30, 0x0 ;  /* 0x00000000001e7882 */ /* 0x000fe20000000000 */
[----:B------:R-:W-:Y:S02]  /*1f30*/  UMOV UR31, 0x10000000 ;  /* 0x10000000001f7882 */ /* 0x000fe40000000000 */
[----:B------:R-:W-:Y:S01]  /*1f40*/  UIADD3 UR8, UPT, UPT, UR8, 0x3300, URZ ;  /* 0x0000330008087890 */ /* 0x000fe2000fffe0ff */
[----:B------:R-:W-:Y:S01]  /*1f50*/  UMOV UR11, UR35 ;  /* 0x00000023000b7c82 */ /* 0x000fe20008000000 */
[----:B------:R-:W-:Y:S01]  /*1f60*/  UMOV UR12, UR36 ;  /* 0x00000024000c7c82 */ /* 0x000fe20008000000 */
[----:B------:R-:W-:Y:S01]  /*1f70*/  UMOV UR27, 0x30000 ;  /* 0x00030000001b7882 */ /* 0x000fe20000000000 */
[----:B------:R-:W-:Y:S01]  /*1f80*/  UMOV UR20, UR36 ;  /* 0x0000002400147c82 */ /* 0x000fe20008000000 */
[----:B------:R-:W-:Y:S01]  /*1f90*/  UMOV UR17, UR9 ;  /* 0x0000000900117c82 */ /* 0x000fe20008000000 */
[----:B------:R-:W-:Y:S01]  /*1fa0*/  UMOV UR18, UR10 ;  /* 0x0000000a00127c82 */ /* 0x000fe20008000000 */
[----:B------:R-:W-:Y:S02]  /*1fb0*/  UISETP.NE.AND UP0, UPT, UR14, UR15, UPT ;  /* 0x0000000f0e00728c */ /* 0x000fe4000bf05270 */
[----:B------:R3:W-:Y:S01]  /*1fc0*/  UTMALDG.3D [UR8], [UR22], desc[UR30] ;  /* 0x00001e08160075b4 */ /* 0x0007e20008011000 */
[----:B------:R-:W-:Y:S01]  /*1fd0*/  UMOV UR7, UR13 ;  /* 0x0000000d00077c82 */ /* 0x000fe20008000000 */
[----:B------:R3:W-:Y:S05]  /*1fe0*/  UTMALDG.3D.MULTICAST [UR16], [UR24], UR27, desc[UR30] ;  /* 0x00001e10180073b4 */ /* 0x0007ea000801181b */
[----:B------:R-:W-:Y:S05]  /*1ff0*/  BRA.U UP0, `(.L_x_39) ;  /* 0xfffffffd004c7547 */ /* 0x000fea000b83ffff */
.L_x_33:
[C---:B------:R-:W-:Y:S01]  /*2000*/  LEA R3, R11.reuse, UR6, 0x3 ;  /* 0x000000060b037c11 */ /* 0x040fe2000f8e18ff */
[----:B------:R-:W-:Y:S01]  /*2010*/  NOP ;  /* 0x0000000000007918 */ /* 0x000fe20000000000 */
[----:B-1-3--:R-:W-:Y:S02]  /*2020*/  SHF.L.U32 R0, R10, 0x1f, RZ ;  /* 0x0000001f0a007819 */ /* 0x00afe400000006ff */
[----:B------:R-:W-:Y:S02]  /*2030*/  LEA R4, R11, UR6, 0x4 ;  /* 0x000000060b047c11 */ /* 0x000fe4000f8e20ff */
[----:B--2-4-:R-:W1:Y:S02]  /*2040*/  SYNCS.PHASECHK.TRANS64.TRYWAIT P0, [R3+URZ+0xc0], R0 ;  /* 0x0000c000030075a7 */ /* 0x014e6400080011ff */
[----:B-1----:R-:W-:Y:S05]  /*2050*/  @!P0 BRA `(.L_x_40) ;  /* 0x00000054005c8947 */ /* 0x002fea0003800000 */
.L_x_114:
[----:B------:R-:W2:Y:S01]  /*2060*/  LDS.128 R4, [R4+0x150] ;  /* 0x0001500004047984 */ /* 0x000ea20000000c00 */
[----:B------:R-:W-:Y:S01]  /*2070*/  UISETP.GE.AND UP0, UPT, UR42, 0x1, UPT ;  /* 0x000000012a00788c */ /* 0x000fe2000bf06270 */
[----:B------:R-:W-:Y:S01]  /*2080*/  @!PT LDS RZ, [RZ] ;  /* 0x00000000fffff984 */ /* 0x000fe20000000800 */
[----:B------:R-:W-:Y:S01]  /*2090*/  @!PT LDS RZ, [RZ] ;  /* 0x00000000fffff984 */ /* 0x000fe20000000800 */
[----:B------:R-:W-:Y:S01]  /*20a0*/  @!PT LDS RZ, [RZ] ;  /* 0x00000000fffff984 */ /* 0x000fe20000000800 */
[----:B------:R-:W-:Y:S01]  /*20b0*/  @!PT LDS RZ, [RZ] ;  /* 0x00000000fffff984 */ /* 0x000fe20000000800 */
[----:B------:R3:W-:Y:S06]  /*20c0*/  MEMBAR.ALL.CTA ;  /* 0x0000000000007992 */ /* 0x0007ec0000008000 */
[----:B---3--:R-:W3:Y:S01]  /*20d0*/  FENCE.VIEW.ASYNC.S ;  /* 0x00000000000073c6 */ /* 0x008ee20000000000 */
[----:B--2---:R-:W-:-:S13]  /*20e0*/  LOP3.LUT P0, RZ, R6, 0x1, RZ, 0xc0, !PT ;  /* 0x0000000106ff7812 */ /* 0x004fda000780c0ff */
[----:B---3--:R-:W-:Y:S01]  /*20f0*/  VOTEU.ANY UP1, P0 ;  /* 0x0000000000ff7886 */ /* 0x008fe20000020100 */
[----:B------:R-:W-:-:S13]  /*2100*/  PLOP3.LUT P0, PT, PT, PT, UP1, 0x80, 0x8 ;  /* 0x000000000008781c */ /* 0x000fda0003f0f018 */
[----:B-1----:R-:W-:Y:S02]  /*2110*/  @P0 LOP3.LUT R0, R5, 0xffff, RZ, 0xc0, !PT ;  /* 0x0000ffff05000812 */ /* 0x002fe400078ec0ff */
[----:B------:R-:W-:Y:S02]  /*2120*/  @P0 MOV R2, R4 ;  /* 0x0000000400020202 */ /* 0x000fe40000000f00 */
[----:B------:R-:W-:Y:S01]  /*2130*/  @P0 R2UR UR8, R0 ;  /* 0x00000000000802ca */ /* 0x000fe200000e0000 */
[----:B------:R-:W-:Y:S01]  /*2140*/  VIADD R0, R3, 0xd0 ;  /* 0x000000d003007836 */ /* 0x000fe20000000000 */
[----:B------:R-:W-:Y:S02]  /*2150*/  @P0 SHF.R.U32.HI R4, RZ, 0x10, R5 ;  /* 0x00000010ff040819 */ /* 0x000fe40000011605 */
[----:B------:R-:W-:Y:S02]  /*2160*/  @P0 R2UR UR9, R2 ;  /* 0x00000000020902ca */ /* 0x000fe400000e0000 */
[----:B------:R-:W-:-:S02]  /*2170*/  PRMT R0, RZ, 0x654, R0 ;  /* 0x00000654ff007816 */ /* 0x000fc40000000000 */
[----:B------:R-:W-:Y:S02]  /*2180*/  @P0 R2UR UR7, R4 ;  /* 0x00000000040702ca */ /* 0x000fe400000e0000 */
[----:B------:R1:W-:Y:S03]  /*2190*/  SYNCS.ARRIVE.TRANS64.RED.A1T0 RZ, [R0+URZ], RZ ;  /* 0x000000ff00ff79a7 */ /* 0x0003e600081004ff */
[----:B------:R-:W-:-:S04]  /*21a0*/  @UP1 UMOV UR37, UR8 ;  /* 0x0000000800251c82 */ /* 0x000fc80008000000 */
[----:B------:R-:W-:-:S04]  /*21b0*/  @UP1 UMOV UR38, UR9 ;  /* 0x0000000900261c82 */ /* 0x000fc80008000000 */
[----:B------:R-:W-:Y:S01]  /*21c0*/  @UP1 UMOV UR36, UR7 ;  /* 0x0000000700241c82 */ /* 0x000fe20008000000 */
[----:B------:R-:W-:Y:S05]  /*21d0*/  BRA.U !UP0, `(.L_x_41) ;  /* 0x0000000108d47547 */ /* 0x000fea000b800000 */
[----:B------:R-:W2:Y:S01]  /*21e0*/  LDCU.128 UR16, c[0x0][0xb10] ;  /* 0x00016200ff1077ac */ /* 0x000ea20008000c00 */
[----:B------:R-:W3:Y:S01]  /*21f0*/  LDCU UR12, c[0x0][0xb20] ;  /* 0x00016400ff0c77ac */ /* 0x000ee20008000800 */
[----:B------:R-:W4:Y:S01]  /*2200*/  LDCU UR20, c[0x0][0xb0c] ;  /* 0x00016180ff1477ac */ /* 0x000f220008000800 */
[----:B------:R-:W1:Y:S01]  /*2210*/  LDCU.64 UR10, c[0x0][0xb28] ;  /* 0x00016500ff0a77ac */ /* 0x000e620008000a00 */
[----:B------:R-:W-:Y:S02]  /*2220*/  UISETP.NE.AND UP3, UPT, UR42, 0x1, UPT ;  /* 0x000000012a00788c */ /* 0x000fe4000bf65270 */
[----:B--2---:R-:W-:Y:S02]  /*2230*/  UIMAD.WIDE.U32 UR14, UR39, UR19, URZ ;  /* 0x00000013270e72a5 */ /* 0x004fe4000f8e00ff */
[----:B------:R-:W-:Y:S02]  /*2240*/  UIMAD.WIDE.U32 UR8, UR40, UR16, URZ ;  /* 0x00000010280872a5 */ /* 0x000fe4000f8e00ff */
[----:B------:R-:W-:-:S02]  /*2250*/  UISETP.NE.AND UP0, UPT, UR18, 0x1, UPT ;  /* 0x000000011200788c */ /* 0x000fc4000bf05270 */
[----:B------:R-:W-:Y:S01]  /*2260*/  UIMAD.WIDE.U32 UR24, UR37, UR19, URZ ;  /* 0x00000013251872a5 */ /* 0x000fe2000f8e00ff */
[----:B------:R-:W-:Y:S02]  /*2270*/  UMOV UR14, UR15 ;  /* 0x0000000f000e7c82 */ /* 0x000fe40008000000 */
[----:B------:R-:W-:Y:S01]  /*2280*/  UMOV UR8, UR9 ;  /* 0x0000000900087c82 */ /* 0x000fe20008000000 */
[----:B---3--:R-:W-:Y:S02]  /*2290*/  USHF.R.U32.HI UR14, URZ, UR12, UR14 ;  /* 0x0000000cff0e7299 */ /* 0x008fe4000801160e */
[----:B------:R-:W-:Y:S02]  /*22a0*/  USHF.R.U32.HI UR9, URZ, UR17, UR8 ;  /* 0x00000011ff097299 */ /* 0x000fe40008011608 */
[----:B----4-:R-:W-:Y:S02]  /*22b0*/  UISETP.NE.AND UP2, UPT, UR20, 0x1, UPT ;  /* 0x000000011400788c */ /* 0x010fe4000bf45270 */
[----:B------:R-:W-:-:S02]  /*22c0*/  USEL UR8, UR39, UR14, !UP0 ;  /* 0x0000000e27087287 */ /* 0x000fc4000c000000 */
[----:B------:R-:W-:Y:S02]  /*22d0*/  USEL UR9, UR40, UR9, !UP2 ;  /* 0x0000000928097287 */ /* 0x000fe4000d000000 */
[----:B-1----:R-:W-:Y:S01]  /*22e0*/  UIMAD.WIDE.U32 UR14, UR8, UR10, URZ ;  /* 0x0000000a080e72a5 */ /* 0x002fe2000f8e00ff */
[----:B------:R-:W-:Y:S01]  /*22f0*/  UMOV UR7, UR25 ;  /* 0x0000001900077c82 */ /* 0x000fe20008000000 */
[----:B------:R-:W-:Y:S02]  /*2300*/  UIMAD.WIDE.U32 UR22, UR38, UR16, URZ ;  /* 0x00000010261672a5 */ /* 0x000fe4000f8e00ff */
[----:B------:R-:W-:-:S03]  /*2310*/  UIMAD.WIDE.U32 UR24, UR9, UR10, URZ ;  /* 0x0000000a091872a5 */ /* 0x000fc6000f8e00ff */
[----:B------:R-:W-:Y:S01]  /*2320*/  UMOV UR14, UR15 ;  /* 0x0000000f000e7c82 */ /* 0x000fe20008000000 */
[----:B------:R-:W-:Y:S02]  /*2330*/  USHF.R.U32.HI UR7, URZ, UR12, UR7 ;  /* 0x0000000cff077299 */ /* 0x000fe40008011607 */
[----:B------:R-:W-:Y:S01]  /*2340*/  @UP3 USHF.R.U32.HI UR8, URZ, UR11, UR14 ;  /* 0x0000000bff083299 */ /* 0x000fe2000801160e */
[----:B------:R-:W-:Y:S01]  /*2350*/  UMOV UR22, UR23 ;  /* 0x0000001700167c82 */ /* 0x000fe20008000000 */
[----:B------:R-:W-:Y:S01]  /*2360*/  UMOV UR24, UR25 ;  /* 0x0000001900187c82 */ /* 0x000fe20008000000 */
[----:B------:R-:W-:Y:S02]  /*2370*/  USHF.R.U32.HI UR17, URZ, UR17, UR22 ;  /* 0x00000011ff117299 */ /* 0x000fe40008011616 */
[----:B------:R-:W-:Y:S02]  /*2380*/  USEL UR7, UR37, UR7, !UP0 ;  /* 0x0000000725077287 */ /* 0x000fe4000c000000 */
[----:B------:R-:W-:-:S02]  /*2390*/  @UP3 USHF.R.U32.HI UR9, URZ, UR11, UR24 ;  /* 0x0000000bff093299 */ /* 0x000fc40008011618 */
[----:B------:R-:W-:Y:S02]  /*23a0*/  UIMAD UR12, UR42, UR8, URZ ;  /* 0x000000082a0c72a4 */ /* 0x000fe4000f8e02ff */
[----:B------:R-:W-:Y:S02]  /*23b0*/  USEL UR8, UR38, UR17, !UP2 ;  /* 0x0000001126087287 */ /* 0x000fe4000d000000 */
[----:B------:R-:W-:Y:S02]  /*23c0*/  UIMAD UR14, UR42, UR9, URZ ;  /* 0x000000092a0e72a4 */ /* 0x000fe4000f8e02ff */
[----:B------:R-:W-:Y:S02]  /*23d0*/  UISETP.GE.AND UP0, UPT, UR7, UR12, UPT ;  /* 0x0000000c0700728c */ /* 0x000fe4000bf06270 */
[----:B------:R-:W-:Y:S02]  /*23e0*/  UIMAD.WIDE.U32 UR16, UR7, UR10, URZ ;  /* 0x0000000a071072a5 */ /* 0x000fe4000f8e00ff */
[----:B------:R-:W-:-:S02]  /*23f0*/  UISETP.GE.OR UP0, UPT, UR8, UR14, UP0 ;  /* 0x0000000e0800728c */ /* 0x000fc40008706670 */
[----:B------:R-:W-:Y:S02]  /*2400*/  UIMAD.WIDE.U32 UR14, UR8, UR10, URZ ;  /* 0x0000000a080e72a5 */ /* 0x000fe4000f8e00ff */
[----:B------:R-:W-:Y:S01]  /*2410*/  UIADD3 UR16, UPT, UPT, -UR7, URZ, URZ ;  /* 0x000000ff07107290 */ /* 0x000fe2000fffe1ff */
[----:B------:R-:W-:Y:S01]  /*2420*/  UMOV UR12, UR17 ;  /* 0x00000011000c7c82 */ /* 0x000fe20008000000 */
[----:B------:R-:W-:Y:S02]  /*2430*/  UIADD3 UR14, UPT, UPT, -UR8, URZ, URZ ;  /* 0x000000ff080e7290 */ /* 0x000fe4000fffe1ff */
[----:B------:R-:W-:-:S03]  /*2440*/  USHF.R.U32.HI UR12, URZ, UR11, UR12 ;  /* 0x0000000bff0c7299 */ /* 0x000fc6000801160c */
[----:B------:R-:W-:Y:S01]  /*2450*/  @!UP0 UMOV UR10, UR15 ;  /* 0x0000000f000a8c82 */ /* 0x000fe20008000000 */
[----:B------:R-:W-:Y:S02]  /*2460*/  UIMAD UR16, UR18, UR16, UR37 ;  /* 0x00000010121072a4 */ /* 0x000fe4000f8e0225 */
[----:B------:R-:W-:Y:S02]  /*2470*/  USEL UR12, UR7, UR12, !UP3 ;  /* 0x0000000c070c7287 */ /* 0x000fe4000d800000 */
[----:B------:R-:W-:Y:S02]  /*2480*/  @!UP0 USHF.R.U32.HI UR10, URZ, UR11, UR10 ;  /* 0x0000000bff0a8299 */ /* 0x000fe4000801160a */
[----:B------:R-:W-:Y:S02]  /*2490*/  UIADD3 UR11, UPT, UPT, -UR12, URZ, URZ ;  /* 0x000000ff0c0b7290 */ /* 0x000fe4000fffe1ff */
[----:B------:R-:W-:Y:S02]  /*24a0*/  @!UP0 USEL UR10, UR8, UR10, !UP3 ;  /* 0x0000000a080a8287 */ /* 0x000fe4000d800000 */
[----:B------:R-:W-:-:S02]  /*24b0*/  UIMAD UR11, UR42, UR11, UR7 ;  /* 0x0000000b2a0b72a4 */ /* 0x000fc4000f8e0207 */
[----:B------:R-:W-:Y:S02]  /*24c0*/  @!UP0 UIADD3 UR12, UPT, UPT, UR12, -UR10, URZ ;  /* 0x8000000a0c0c8290 */ /* 0x000fe4000fffe0ff */
[----:B------:R-:W-:Y:S02]  /*24d0*/  @!UP0 UIMAD UR10, UR11, UR9, UR10 ;  /* 0x000000090b0a82a4 */ /* 0x000fe4000f8e020a */
[----:B------:R-:W-:Y:S02]  /*24e0*/  @!UP0 UIMAD UR7, UR42, UR12, UR8 ;  /* 0x0000000c2a0782a4 */ /* 0x000fe4000f8e0208 */
[----:B------:R-:W-:Y:S02]  /*24f0*/  UIMAD UR9, UR20, UR14, UR38 ;  /* 0x0000000e140972a4 */ /* 0x000fe4000f8e0226 */
[----:B------:R-:W-:Y:S01]  /*2500*/  UIMAD UR37, UR7, UR18, UR16 ;  /* 0x00000012072572a4 */ /* 0x000fe2000f8e0210 */
[----:B------:R-:W-:Y:S02]  /*2510*/  @!UP0 UMOV UR8, UR10 ;  /* 0x0000000a00088c82 */ /* 0x000fe40008000000 */
[----:B------:R-:W-:-:S12]  /*2520*/  UIMAD UR38, UR8, UR20, UR9 ;  /* 0x00000014082672a4 */ /* 0x000fd8000f8e0209 */
.L_x_41:
[----:B------:R-:W2:Y:S02]  /*2530*/  LDCU UR7, c[0x0][0xb30] ;  /* 0x00016600ff0777ac */ /* 0x000ea40008000800 */
[----:B--2---:R-:W-:-:S09]  /*2540*/  UISETP.NE.AND UP0, UPT, UR7, 0x1, UPT ;  /* 0x000000010700788c */ /* 0x004fd2000bf05270 */
[----:B------:R-:W-:Y:S05]  /*2550*/  BRA.U UP0, `(.L_x_42) ;  /* 0x0000000100447547 */ /* 0x000fea000b800000 */
[----:B------:R-:W2:Y:S01]  /*2560*/  LDCU.128 UR16, c[0x0][0xb10] ;  /* 0x00016200ff1077ac */ /* 0x000ea20008000c00 */
[----:B------:R-:W3:Y:S01]  /*2570*/  LDCU UR12, c[0x0][0xb0c] ;  /* 0x00016180ff0c77ac */ /* 0x000ee20008000800 */
[----:B------:R-:W4:Y:S01]  /*2580*/  LDCU UR14, c[0x0][0xb20] ;  /* 0x00016400ff0e77ac */ /* 0x000f220008000800 */
[----:B--2---:R-:W-:Y:S02]  /*2590*/  UIMAD.WIDE.U32 UR10, UR38, UR16, URZ ;  /* 0x00000010260a72a5 */ /* 0x004fe4000f8e00ff */
[----:B------:R-:W-:Y:S02]  /*25a0*/  UIMAD.WIDE.U32 UR8, UR37, UR19, URZ ;  /* 0x00000013250872a5 */ /* 0x000fe4000f8e00ff */
[----:B---3--:R-:W-:Y:S02]  /*25b0*/  UISETP.NE.AND UP2, UPT, UR12, 0x1, UPT ;  /* 0x000000010c00788c */ /* 0x008fe4000bf45270 */
[----:B------:R-:W-:Y:S01]  /*25c0*/  UISETP.NE.AND UP0, UPT, UR18, 0x1, UPT ;  /* 0x000000011200788c */ /* 0x000fe2000bf05270 */
[----:B------:R-:W-:-:S02]  /*25d0*/  UMOV UR10, UR11 ;  /* 0x0000000b000a7c82 */ /* 0x000fc40008000000 */
[----:B------:R-:W-:Y:S01]  /*25e0*/  UMOV UR7, UR9 ;  /* 0x0000000900077c82 */ /* 0x000fe20008000000 */
[----:B------:R-:W-:Y:S02]  /*25f0*/  USHF.R.U32.HI UR17, URZ, UR17, UR10 ;  /* 0x00000011ff117299 */ /* 0x000fe4000801160a */
[----:B----4-:R-:W-:Y:S02]  /*2600*/  USHF.R.U32.HI UR7, URZ, UR14, UR7 ;  /* 0x0000000eff077299 */ /* 0x010fe40008011607 */
[----:B------:R-:W-:Y:S02]  /*2610*/  USEL UR8, UR38, UR17, !UP2 ;  /* 0x0000001126087287 */ /* 0x000fe4000d000000 */
[----:B------:R-:W-:-:S04]  /*2620*/  USEL UR7, UR37, UR7, !UP0 ;  /* 0x0000000725077287 */ /* 0x000fc8000c000000 */
[----:B------:R-:W-:Y:S02]  /*2630*/  UIADD3 UR9, UPT, UPT, UR8, -UR7, URZ ;  /* 0x8000000708097290 */ /* 0x000fe4000fffe0ff */
[----:B------:R-:W-:Y:S02]  /*2640*/  UIADD3 UR7, UPT, UPT, -UR8, UR7, URZ ;  /* 0x0000000708077290 */ /* 0x000fe4000fffe1ff */
[----:B------:R-:W-:Y:S02]  /*2650*/  UIMAD UR37, UR9, UR18, UR37 ;  /* 0x00000012092572a4 */ /* 0x000fe4000f8e0225 */
[----:B------:R-:W-:-:S12]  /*2660*/  UIMAD UR38, UR7, UR12, UR38 ;  /* 0x0000000c072672a4 */ /* 0x000fd8000f8e0226 */
.L_x_42:
[----:B------:R-:W-:Y:S01]  /*2670*/  VIADD R11, R11, 0x1 ;  /* 0x000000010b0b7836 */ /* 0x000fe20000000000 */
[----:B------:R-:W-:Y:S01]  /*2680*/  PLOP3.LUT P1, PT, PT, PT, PT, 0x80, 0x8 ;  /* 0x000000000008781c */ /* 0x000fe20003f2f070 */
[----:B------:R-:W-:Y:S02]  /*2690*/  UIADD3 UR46, UPT, UPT, UR38, UR58, URZ ;  /* 0x0000003a262e7290 */ /* 0x000fe4000fffe0ff */
[----:B------:R-:W-:Y:S01]  /*26a0*/  UIADD3 UR45, UPT, UPT, UR37, UR55, URZ ;  /* 0x00000037252d7290 */ /* 0x000fe2000fffe0ff */
[----:B------:R-:W-:-:S04]  /*26b0*/  ISETP.NE.AND P0, PT, R11, 0x2, PT ;  /* 0x000000020b00780c */ /* 0x000fc80003f05270 */
[----:B-1----:R-:W-:Y:S02]  /*26c0*/  SEL R0, RZ, 0x1, P0 ;  /* 0x00000001ff007807 */ /* 0x002fe40000000000 */
[----:B------:R-:W-:Y:S02]  /*26d0*/  SEL R11, R11, RZ, P0 ;  /* 0x000000ff0b0b7207 */ /* 0x000fe40000000000 */
[----:B------:R-:W-:Y:S01]  /*26e0*/  LOP3.LUT R10, R10, R0, RZ, 0x3c, !PT ;  /* 0x000000000a0a7212 */ /* 0x000fe200078e3cff */
[----:B------:R-:W-:Y:S06]  /*26f0*/  BRA.U UP1, `(.L_x_43) ;  /* 0xfffffff101607547 */ /* 0x000fec000b83ffff */
[----:B------:R-:W-:Y:S01]  /*2700*/  UIADD3 UR7, UPT, UPT, UR6, 0x50, URZ ;  /* 0x0000005006077890 */ /* 0x000fe2000fffe0ff */
[----:B------:R-:W-:-:S03]  /*2710*/  SHF.L.U32 R2, R12, 0x1f, RZ ;  /* 0x0000001f0c027819 */ /* 0x000fc600000006ff */
[----:B------:R-:W-:-:S09]  /*2720*/  ULEA UR4, UR13, UR7, 0x3 ;  /* 0x000000070d047291 */ /* 0x000fd2000f8e18ff */
[----:B------:R-:W1:Y:S02]  /*2730*/  SYNCS.PHASECHK.TRANS64.TRYWAIT P0, [UR4], R2 ;  /* 0x00000002ff0075a7 */ /* 0x000e640008001104 */
[----:B-1----:R-:W-:Y:S05]  /*2740*/  @!P0 BRA `(.L_x_44) ;  /* 0x0000004c00b48947 */ /* 0x002fea0003800000 */
.L_x_116:
[----:B------:R-:W-:-:S04]  /*2750*/  UIADD3 UR4, UPT, UPT, UR13, 0x1, URZ ;  /* 0x000000010d047890 */ /* 0x000fc8000fffe0ff */
[----:B------:R-:W-:-:S04]  /*2760*/  UISETP.NE.AND UP0, UPT, UR4, 0xa, UPT ;  /* 0x0000000a0400788c */ /* 0x000fc8000bf05270 */
[----:B------:R-:W-:Y:S02]  /*2770*/  USEL UR6, URZ, 0x1, UP0 ;  /* 0x00000001ff067887 */ /* 0x000fe40008000000 */
[----:B------:R-:W-:-:S04]  /*2780*/  USEL UR4, UR4, URZ, UP0 ;  /* 0x000000ff04047287 */ /* 0x000fc80008000000 */
[----:B------:R-:W-:Y:S01]  /*2790*/  ULEA UR5, UR4, UR7, 0x3 ;  /* 0x0000000704057291 */ /* 0x000fe2000f8e18ff */
[----:B-1----:R-:W-:-:S04]  /*27a0*/  LOP3.LUT R2, R12, UR6, RZ, 0x3c, !PT ;  /* 0x000000060c027c12 */ /* 0x002fc8000f8e3cff */
[----:B------:R-:W-:-:S04]  /*27b0*/  SHF.L.U32 R3, R2, 0x1f, RZ ;  /* 0x0000001f02037819 */ /* 0x000fc800000006ff */
[----:B------:R-:W1:Y:S02]  /*27c0*/  SYNCS.PHASECHK.TRANS64.TRYWAIT P0, [UR5], R3 ;  /* 0x00000003ff0075a7 */ /* 0x000e640008001105 */
[----:B-1----:R-:W-:Y:S05]  /*27d0*/  @!P0 BRA `(.L_x_45) ;  /* 0x0000004c00a88947 */ /* 0x002fea0003800000 */
.L_x_118:
[----:B------:R-:W-:-:S04]  /*27e0*/  UIADD3 UR4, UPT, UPT, UR4, 0x1, URZ ;  /* 0x0000000104047890 */ /* 0x000fc8000fffe0ff */
[----:B------:R-:W-:-:S04]  /*27f0*/  UISETP.NE.AND UP0, UPT, UR4, 0xa, UPT ;  /* 0x0000000a0400788c */ /* 0x000fc8000bf05270 */
[----:B------:R-:W-:Y:S02]  /*2800*/  USEL UR6, URZ, 0x1, UP0 ;  /* 0x00000001ff067887 */ /* 0x000fe40008000000 */
[----:B------:R-:W-:-:S04]  /*2810*/  USEL UR4, UR4, URZ, UP0 ;  /* 0x000000ff04047287 */ /* 0x000fc80008000000 */
[----:B------:R-:W-:Y:S01]  /*2820*/  ULEA UR5, UR4, UR7, 0x3 ;  /* 0x0000000704057291 */ /* 0x000fe2000f8e18ff */
[----:B------:R-:W-:-:S04]  /*2830*/  LOP3.LUT R2, R2, UR6, RZ, 0x3c, !PT ;  /* 0x0000000602027c12 */ /* 0x000fc8000f8e3cff */
[----:B-1----:R-:W-:-:S04]  /*2840*/  SHF.L.U32 R3, R2, 0x1f, RZ ;  /* 0x0000001f02037819 */ /* 0x002fc800000006ff */
[----:B------:R-:W1:Y:S02]  /*2850*/  SYNCS.PHASECHK.TRANS64.TRYWAIT P0, [UR5], R3 ;  /* 0x00000003ff0075a7 */ /* 0x000e640008001105 */
[----:B-1----:R-:W-:Y:S05]  /*2860*/  @!P0 BRA `(.L_x_46) ;  /* 0x0000004c009c8947 */ /* 0x002fea0003800000 */
.L_x_120:
        /* <DEDUP_REMOVED lines=9> */
.L_x_122:
        /* <DEDUP_REMOVED lines=9> */
.L_x_124:
        /* <DEDUP_REMOVED lines=9> */
.L_x_126:
        /* <DEDUP_REMOVED lines=9> */
.L_x_128:
        /* <DEDUP_REMOVED lines=9> */
.L_x_130:
        /* <DEDUP_REMOVED lines=9> */
.L_x_132:
[----:B------:R-:W-:-:S04]  /*2bd0*/  UIADD3 UR4, UPT, UPT, UR4, 0x1, URZ ;  /* 0x0000000104047890 */ /* 0x000fc8000fffe0ff */
[----:B------:R-:W-:-:S04]  /*2be0*/  UISETP.NE.AND UP0, UPT, UR4, 0xa, UPT ;  /* 0x0000000a0400788c */ /* 0x000fc8000bf05270 */
[----:B------:R-:W-:Y:S02]  /*2bf0*/  USEL UR5, URZ, 0x1, UP0 ;  /* 0x00000001ff057887 */ /* 0x000fe40008000000 */
[----:B------:R-:W-:-:S04]  /*2c00*/  USEL UR4, UR4, URZ, UP0 ;  /* 0x000000ff04047287 */ /* 0x000fc80008000000 */
[----:B------:R-:W-:Y:S01]  /*2c10*/  ULEA UR4, UR4, UR7, 0x3 ;  /* 0x0000000704047291 */ /* 0x000fe2000f8e18ff */
[----:B------:R-:W-:-:S04]  /*2c20*/  LOP3.LUT R2, R2, UR5, RZ, 0x3c, !PT ;  /* 0x0000000502027c12 */ /* 0x000fc8000f8e3cff */
[----:B------:R-:W-:Y:S01]  /*2c30*/  SHF.L.U32 R2, R2, 0x1f, RZ ;  /* 0x0000001f02027819 */ /* 0x000fe200000006ff */
[----:B-1----:R-:W-:-:S07]  /*2c40*/  IMAD.U32 R0, RZ, RZ, UR4 ;  /* 0x00000004ff007e24 */ /* 0x002fce000f8e00ff */
.L_x_53:
[----:B-1----:R1:W2:Y:S02]  /*2c50*/  SYNCS.PHASECHK.TRANS64.TRYWAIT P0, [R0+URZ], R2 ;  /* 0x00000002000075a7 */ /* 0x0022a400080011ff */
[----:B--2---:R-:W-:Y:S05]  /*2c60*/  @!P0 NANOSLEEP.SYNCS 0x989680 ;  /* 0x009896800000895d */ /* 0x004fea0003900000 */
[----:B------:R-:W2:Y:S02]  /*2c70*/  @!P0 SYNCS.PHASECHK.TRANS64 P0, [R0+URZ], R2 ;  /* 0x00000002000085a7 */ /* 0x000ea400080010ff */
[----:B--2---:R-:W-:Y:S05]  /*2c80*/  @P0 EXIT ;  /* 0x000000000000094d */ /* 0x004fea0003800000 */
[----:B------:R-:W-:Y:S05]  /*2c90*/  BRA `(.L_x_53) ;  /* 0xfffffffc00ec7947 */ /* 0x000fea000383ffff */
.L_x_23:
[----:B------:R-:W-:-:S04]  /*2ca0*/  UISETP.NE.AND UP0, UPT, UR61, URZ, UPT ;  /* 0x000000ff3d00728c */ /* 0x000fc8000bf05270 */
[----:B------:R-:W-:-:S09]  /*2cb0*/  UISETP.NE.OR UP0, UPT, UR20, 0x1, UP0 ;  /* 0x000000011400788c */ /* 0x000fd20008705670 */
[----:B------:R-:W-:Y:S05]  /*2cc0*/  BRA.U UP0, `(.L_x_54) ;  /* 0x0000000500487547 */ /* 0x000fea000b800000 */
[----:B------:R-:W-:Y:S01]  /*2cd0*/  ISETP.GE.U32.AND P2, PT, R0, 0x2, PT ;  /* 0x000000020000780c */ /* 0x000fe20003f46070 */
[----:B------:R-:W-:Y:S01]  /*2ce0*/  IMAD.MOV.U32 R12, RZ, RZ, 0x1 ;  /* 0x00000001ff0c7424 */ /* 0x000fe200078e00ff */
[----:B------:R-:W-:Y:S02]  /*2cf0*/  CS2R R10, SRZ ;  /* 0x00000000000a7805 */ /* 0x000fe4000001ff00 */
[----:B------:R-:W-:Y:S01]  /*2d00*/  CS2R R8, SRZ ;  /* 0x0000000000087805 */ /* 0x000fe2000001ff00 */
[----:B------:R-:W-:Y:S01]  /*2d10*/  UMOV UR4, 0x400 ;  /* 0x0000040000047882 */ /* 0x000fe20000000000 */
[----:B------:R-:W-:Y:S01]  /*2d20*/  UMOV UR5, URZ ;  /* 0x000000ff00057c82 */ /* 0x000fe20008000000 */
[----:B------:R-:W-:-:S12]  /*2d30*/  ULEA UR6, UR61, UR4, 0x18 ;  /* 0x000000043d067291 */ /* 0x000fd8000f8ec0ff */
.L_x_58:
[----:B------:R-:W-:Y:S02]  /*2d40*/  LEA R2, R8, UR6, 0x3 ;  /* 0x0000000608027c11 */ /* 0x000fe4000f8e18ff */
[----:B------:R-:W-:-:S03]  /*2d50*/  SHF.L.U32 R4, R9, 0x1f, RZ ;  /* 0x0000001f09047819 */ /* 0x000fc600000006ff */
[----:B------:R-:W-:Y:S01]  /*2d60*/  VIADD R5, R2, 0x130 ;  /* 0x0000013002057836 */ /* 0x000fe20000000000 */
[----:B------:R-:W2:Y:S02]  /*2d70*/  SYNCS.PHASECHK.TRANS64.TRYWAIT P0, [R2+URZ+0x120], R4 ;  /* 0x00012004020075a7 */ /* 0x000ea400080011ff */
[----:B--2---:R-:W-:Y:S05]  /*2d80*/  @!P0 BRA `(.L_x_55) ;  /* 0x0000004800fc8947 */ /* 0x004fea0003800000 */
.L_x_133:
[----:B------:R-:W-:Y:S01]  /*2d90*/  ULEA UR4, UR5, UR6, 0x3 ;  /* 0x0000000605047291 */ /* 0x000fe2000f8e18ff */
[----:B--2---:R-:W-:Y:S01]  /*2da0*/  PRMT R2, RZ, 0x654, R5 ;  /* 0x00000654ff027816 */ /* 0x004fe20000000005 */
[----:B------:R-:W-:Y:S01]  /*2db0*/  @!P2 IMAD.MOV.U32 R4, RZ, RZ, 0x10 ;  /* 0x00000010ff04a424 */ /* 0x000fe200078e00ff */
[----:B------:R-:W-:Y:S01]  /*2dc0*/  SHF.L.U32 R5, R12, 0x1f, RZ ;  /* 0x0000001f0c057819 */ /* 0x000fe200000006ff */
[----:B------:R-:W-:Y:S01]  /*2dd0*/  UIADD3 UR7, UPT, UPT, UR4, 0xc0, URZ ;  /* 0x000000c004077890 */ /* 0x000fe2000fffe0ff */
[----:B------:R2:W-:Y:S05]  /*2de0*/  SYNCS.ARRIVE.TRANS64.RED.A1T0 RZ, [R2+URZ], RZ ;  /* 0x000000ff02ff79a7 */ /* 0x0005ea00081004ff */
[----:B------:R-:W-:Y:S01]  /*2df0*/  IMAD.U32 R6, RZ, RZ, UR7 ;  /* 0x00000007ff067e24 */ /* 0x000fe2000f8e00ff */
[----:B------:R-:W3:Y:S04]  /*2e00*/  SYNCS.PHASECHK.TRANS64.TRYWAIT P0, [UR4+0xd0], R5 ;  /* 0x0000d005ff0075a7 */ /* 0x000ee80008001104 */
[----:B------:R-:W-:Y:S01]  /*2e10*/  PRMT R6, R0, 0x654, R6 ;  /* 0x0000065400067816 */ /* 0x000fe20000000006 */
[----:B--23--:R-:W-:Y:S06]  /*2e20*/  @!P0 BRA `(.L_x_56) ;  /* 0x0000004800e88947 */ /* 0x00cfec0003800000 */
.L_x_135:
[----:B------:R-:W-:Y:S01]  /*2e30*/  ULEA UR8, UR5, UR6, 0x4 ;  /* 0x0000000605087291 */ /* 0x000fe2000f8e20ff */
[----:B------:R-:W-:Y:S01]  /*2e40*/  SEL R3, R6, R3, !P2 ;  /* 0x0000000306037207 */ /* 0x000fe20005000000 */
[----:B------:R-:W-:Y:S01]  /*2e50*/  UIADD3 UR9, UPT, UPT, UR4, 0xc0, URZ ;  /* 0x000000c004097890 */ /* 0x000fe2000fffe0ff */
[----:B--2---:R-:W-:Y:S01]  /*2e60*/  LEA R2, R11, UR6, 0x3 ;  /* 0x000000060b027c11 */ /* 0x004fe2000f8e18ff */
[----:B------:R-:W-:Y:S01]  /*2e70*/  UIADD3 UR8, UPT, UPT, UR8, 0x150, URZ ;  /* 0x0000015008087890 */ /* 0x000fe2000fffe0ff */
[----:B------:R2:W-:Y:S01]  /*2e80*/  @!P2 SYNCS.ARRIVE.TRANS64.RED RZ, [R3+URZ], R4 ;  /* 0x0000000403ffa9a7 */ /* 0x0005e200080004ff */
[----:B------:R-:W-:Y:S01]  /*2e90*/  UIADD3 UR4, UPT, UPT, UR5, 0x1, URZ ;  /* 0x0000000105047890 */ /* 0x000fe2000fffe0ff */
[----:B------:R-:W-:-:S03]  /*2ea0*/  VIADD R8, R8, 0x1 ;  /* 0x0000000108087836 */ /* 0x000fc60000000000 */
[----:B------:R-:W-:Y:S02]  /*2eb0*/  UISETP.NE.AND UP0, UPT, UR4, 0x2, UPT ;  /* 0x000000020400788c */ /* 0x000fe4000bf05270 */
[----:B------:R-:W-:Y:S01]  /*2ec0*/  ISETP.NE.AND P0, PT, R8, 0x2, PT ;  /* 0x000000020800780c */ /* 0x000fe20003f05270 */
[----:B------:R-:W-:Y:S06]  /*2ed0*/  UGETNEXTWORKID.BROADCAST [UR8], [UR9] ;  /* 0x00000000080073ca */ /* 0x000fec0008000100 */
[----:B------:R-:W-:Y:S02]  /*2ee0*/  USEL UR7, URZ, 0x1, UP0 ;  /* 0x00000001ff077887 */ /* 0x000fe40008000000 */
[----:B------:R-:W-:-:S04]  /*2ef0*/  USEL UR5, UR4, URZ, UP0 ;  /* 0x000000ff04057287 */ /* 0x000fc80008000000 */
[----:B------:R-:W-:Y:S02]  /*2f00*/  LOP3.LUT R12, R12, UR7, RZ, 0x3c, !PT ;  /* 0x000000070c0c7c12 */ /* 0x000fe4000f8e3cff */
[----:B--2---:R-:W-:-:S04]  /*2f10*/  SHF.L.U32 R4, R10, 0x1f, RZ ;  /* 0x0000001f0a047819 */ /* 0x004fc800000006ff */
[----:B------:R-:W2:Y:S02]  /*2f20*/  SYNCS.PHASECHK.TRANS64.TRYWAIT P1, [R2+URZ+0xc0], R4 ;  /* 0x0000c004020075a7 */ /* 0x000ea400080211ff */
[----:B--2---:R-:W-:Y:S05]  /*2f30*/  @!P1 BRA `(.L_x_57) ;  /* 0x0000004800bc9947 */ /* 0x004fea0003800000 */
.L_x_136:
[C---:B--2---:R-:W-:Y:S01]  /*2f40*/  LEA R4, R11.reuse, UR6, 0x4 ;  /* 0x000000060b047c11 */ /* 0x044fe2000f8e20ff */
[----:B------:R-:W-:Y:S01]  /*2f50*/  VIADD R2, R2, 0xd0 ;  /* 0x000000d002027836 */ /* 0x000fe20000000000 */
[----:B------:R-:W-:Y:S01]  /*2f60*/  SEL R8, R8, RZ, P0 ;  /* 0x000000ff08087207 */ /* 0x000fe20000000000 */
[----:B------:R-:W-:-:S03]  /*2f70*/  VIADD R11, R11, 0x1 ;  /* 0x000000010b0b7836 */ /* 0x000fc60000000000 */
[----:B------:R-:W2:Y:S01]  /*2f80*/  LDS.128 R4, [R4+0x150] ;  /* 0x0001500004047984 */ /* 0x000ea20000000c00 */
[----:B------:R-:W-:Y:S02]  /*2f90*/  PRMT R2, RZ, 0x654, R2 ;  /* 0x00000654ff027816 */ /* 0x000fe40000000002 */
[C---:B------:R-:W-:Y:S01]  /*2fa0*/  ISETP.NE.AND P1, PT, R11.reuse, 0x2, PT ;  /* 0x000000020b00780c */ /* 0x040fe20003f25270 */
[----:B------:R-:W-:Y:S01]  /*2fb0*/  @!PT LDS RZ, [RZ] ;  /* 0x00000000fffff984 */ /* 0x000fe20000000800 */
[----:B------:R-:W-:Y:S01]  /*2fc0*/  @!PT LDS RZ, [RZ] ;  /* 0x00000000fffff984 */ /* 0x000fe20000000800 */
[----:B------:R-:W-:Y:S01]  /*2fd0*/  @!PT LDS RZ, [RZ] ;  /* 0x00000000fffff984 */ /* 0x000fe20000000800 */
[----:B------:R-:W-:Y:S01]  /*2fe0*/  @!PT LDS RZ, [RZ] ;  /* 0x00000000fffff984 */ /* 0x000fe20000000800 */
[----:B------:R3:W-:Y:S06]  /*2ff0*/  MEMBAR.ALL.CTA ;  /* 0x0000000000007992 */ /* 0x0007ec0000008000 */
[----:B---3--:R-:W3:Y:S01]  /*3000*/  FENCE.VIEW.ASYNC.S ;  /* 0x00000000000073c6 */ /* 0x008ee20000000000 */
[----:B------:R-:W-:Y:S01]  /*3010*/  SEL R11, R11, RZ, P1 ;  /* 0x000000ff0b0b7207 */ /* 0x000fe20000800000 */
[----:B---3--:R3:W-:Y:S01]  /*3020*/  SYNCS.ARRIVE.TRANS64.RED.A1T0 RZ, [R2+URZ], RZ ;  /* 0x000000ff02ff79a7 */ /* 0x0087e200081004ff */
[----:B--2---:R-:W-:-:S02]  /*3030*/  LOP3.LUT P3, RZ, R6, 0x1, RZ, 0xc0, !PT ;  /* 0x0000000106ff7812 */ /* 0x004fc4000786c0ff */
[----:B------:R-:W-:-:S04]  /*3040*/  SEL R4, RZ, 0x1, P1 ;  /* 0x00000001ff047807 */ /* 0x000fc80000800000 */
[----:B------:R-:W-:Y:S02]  /*3050*/  LOP3.LUT R10, R10, R4, RZ, 0x3c, !PT ;  /* 0x000000040a0a7212 */ /* 0x000fe400078e3cff */
[----:B---3--:R-:W-:-:S04]  /*3060*/  SEL R2, RZ, 0x1, P0 ;  /* 0x00000001ff027807 */ /* 0x008fc80000000000 */
[----:B------:R-:W-:Y:S01]  /*3070*/  LOP3.LUT R9, R9, R2, RZ, 0x3c, !PT ;  /* 0x0000000209097212 */ /* 0x000fe200078e3cff */
[----:B------:R-:W-:Y:S06]  /*3080*/  @P3 BRA `(.L_x_58) ;  /* 0xfffffffc002c3947 */ /* 0x000fec000383ffff */
[----:B------:R-:W-:Y:S01]  /*3090*/  ULEA UR4, UR5, UR6, 0x3 ;  /* 0x0000000605047291 */ /* 0x000fe2000f8e18ff */
[----:B------:R-:W-:-:S08]  /*30a0*/  SHF.L.U32 R2, R12, 0x1f, RZ ;  /* 0x0000001f0c027819 */ /* 0x000fd000000006ff */
[----:B------:R-:W2:Y:S02]  /*30b0*/  SYNCS.PHASECHK.TRANS64 P0, [UR4+0xd0], R2 ;  /* 0x0000d002ff0075a7 */ /* 0x000ea40008001004 */
[----:B--2---:R-:W-:Y:S05]  /*30c0*/  @P0 BRA `(.L_x_59) ;  /* 0x0000000000080947 */ /* 0x004fea0003800000 */
[----:B------:R-:W2:Y:S02]  /*30d0*/  SYNCS.PHASECHK.TRANS64.TRYWAIT P0, [UR4+0xd0], R2 ;  /* 0x0000d002ff0075a7 */ /* 0x000ea40008001104 */
[----:B--2---:R-:W-:Y:S05]  /*30e0*/  @!P0 BRA `(.L_x_60) ;  /* 0x0000004800648947 */ /* 0x004fea0003800000 */
.L_x_59:
[----:B------:R-:W-:-:S04]  /*30f0*/  UIADD3 UR7, UPT, UPT, UR5, 0x1, URZ ;  /* 0x0000000105077890 */ /* 0x000fc8000fffe0ff */
[----:B------:R-:W-:-:S04]  /*3100*/  UISETP.NE.AND UP0, UPT, UR7, 0x2, UPT ;  /* 0x000000020700788c */ /* 0x000fc8000bf05270 */
[----:B------:R-:W-:Y:S02]  /*3110*/  USEL UR8, URZ, 0x1, UP0 ;  /* 0x00000001ff087887 */ /* 0x000fe40008000000 */
[----:B------:R-:W-:-:S04]  /*3120*/  USEL UR7, UR7, URZ, UP0 ;  /* 0x000000ff07077287 */ /* 0x000fc80008000000 */
[----:B------:R-:W-:Y:S01]  /*3130*/  ULEA UR7, UR7, UR6, 0x3 ;  /* 0x0000000607077291 */ /* 0x000fe2000f8e18ff */
[----:B--2---:R-:W-:-:S04]  /*3140*/  LOP3.LUT R2, R12, UR8, RZ, 0x3c, !PT ;  /* 0x000000080c027c12 */ /* 0x004fc8000f8e3cff */
[----:B------:R-:W-:-:S04]  /*3150*/  SHF.L.U32 R0, R2, 0x1f, RZ ;  /* 0x0000001f02007819 */ /* 0x000fc800000006ff */
[----:B------:R-:W2:Y:S02]  /*3160*/  SYNCS.PHASECHK.TRANS64 P0, [UR7+0xd0], R0 ;  /* 0x0000d000ff0075a7 */ /* 0x000ea40008001007 */
[----:B-12---:R-:W-:Y:S05]  /*3170*/  @P0 EXIT ;  /* 0x000000000000094d */ /* 0x006fea0003800000 */
[----:B------:R-:W-:Y:S02]  /*3180*/  SHF.L.U32 R2, R2, 0x1f, RZ ;  /* 0x0000001f02027819 */ /* 0x000fe400000006ff */
[----:B------:R-:W-:-:S07]  /*3190*/  MOV R0, UR7 ;  /* 0x0000000700007c02 */ /* 0x000fce0008000f00 */
.L_x_61:
[----:B-1----:R1:W2:Y:S02]  /*31a0*/  SYNCS.PHASECHK.TRANS64.TRYWAIT P0, [R0+URZ+0xd0], R2 ;  /* 0x0000d002000075a7 */ /* 0x0022a400080011ff */
[----:B--2---:R-:W-:Y:S05]  /*31b0*/  @!P0 NANOSLEEP.SYNCS 0x989680 ;  /* 0x009896800000895d */ /* 0x004fea0003900000 */
[----:B------:R-:W2:Y:S02]  /*31c0*/  @!P0 SYNCS.PHASECHK.TRANS64 P0, [R0+URZ+0xd0], R2 ;  /* 0x0000d002000085a7 */ /* 0x000ea400080010ff */
[----:B--2---:R-:W-:Y:S05]  /*31d0*/  @P0 EXIT ;  /* 0x000000000000094d */ /* 0x004fea0003800000 */
[----:B------:R-:W-:Y:S05]  /*31e0*/  BRA `(.L_x_61) ;  /* 0xfffffffc00ec7947 */ /* 0x000fea000383ffff */
.L_x_54:
[----:B------:R-:W-:Y:S05]  /*31f0*/  BRA.U UP5, `(.L_x_62) ;  /* 0x0000000d05d07547 */ /* 0x000fea000b800000 */
[----:B------:R-:W-:Y:S01]  /*3200*/  UMOV UR4, 0x40 ;  /* 0x0000004000047882 */ /* 0x000fe20000000000 */
[----:B------:R-:W-:Y:S01]  /*3210*/  NOP ;  /* 0x0000000000007918 */ /* 0x000fe20000000000 */
[----:B------:R-:W-:Y:S01]  /*3220*/  ULEA UR5, UR61, UR4, 0x18 ;  /* 0x000000043d057291 */ /* 0x000fe2000f8ec0ff */
[----:B------:R-:W-:Y:S02]  /*3230*/  UMOV UR6, 0x400 ;  /* 0x0000040000067882 */ /* 0x000fe40000000000 */
[----:B------:R-:W-:-:S06]  /*3240*/  ULEA UR6, UR61, UR6, 0x18 ;  /* 0x000000063d067291 */ /* 0x000fcc000f8ec0ff */
[----:B------:R-:W2:Y:S02]  /*3250*/  LDS.U8 R0, [UR5+0x1c] ;  /* 0x00001c05ff007984 */ /* 0x000ea40008000000 */
[----:B--2---:R-:W-:-:S13]  /*3260*/  ISETP.NE.AND P0, PT, R0, RZ, PT ;  /* 0x000000ff0000720c */ /* 0x004fda0003f05270 */
[----:B------:R-:W-:Y:S05]  /*3270*/  @P0 BRA `(.L_x_63) ;  /* 0x0000000000580947 */ /* 0x000fea0003800000 */
[----:B------:R-:W-:-:S13]  /*3280*/  ELECT P0, URZ, PT ;  /* 0x0000000000ff782f */ /* 0x000fda0003800000 */
[----:B------:R-:W-:Y:S05]  /*3290*/  @!P0 BRA `(.L_x_64) ;  /* 0x0000000000608947 */ /* 0x000fea0003800000 */
[----:B------:R-:W-:Y:S01]  /*32a0*/  UMOV UR4, 0x10 ;  /* 0x0000001000047882 */ /* 0x000fe20000000000 */
[----:B------:R-:W-:Y:S01]  /*32b0*/  HFMA2 R0, -RZ, RZ, 0, 5.9604644775390625e-08 ;  /* 0x00000001ff007431 */ /* 0x000fe200000001ff */
[----:B------:R-:W-:-:S03]  /*32c0*/  MOV R3, 0xffff ;  /* 0x0000ffff00037802 */ /* 0x000fc60000000f00 */
[----:B------:R-:W-:Y:S04]  /*32d0*/  DEPBAR.LE SB2, 0x36 ;  /* 0x0000ad800000791a */ /* 0x000fe80000000000 */
[----:B------:R-:W2:Y:S02]  /*32e0*/  UTCATOMSWS.FIND_AND_SET.ALIGN UP0, UR4, UR4 ;  /* 0x00000004000475e3 */ /* 0x000ea40008000800 */
[----:B--2---:R-:W-:Y:S01]  /*32f0*/  MOV R4, UR4 ;  /* 0x0000000400047c02 */ /* 0x004fe20008000f00 */
[----:B------:R-:W-:Y:S06]  /*3300*/  BRA.U UP0, `(.L_x_65) ;  /* 0x0000000100187547 */ /* 0x000fec000b800000 */
.L_x_66:
[----:B------:R-:W-:Y:S05]  /*3310*/  NANOSLEEP 0x64 ;  /* 0x000000640000795d */ /* 0x000fea0003800000 */
[----:B------:R-:W-:-:S05]  /*3320*/  UMOV UR4, 0x10 ;  /* 0x0000001000047882 */ /* 0x000fca0000000000 */
[----:B------:R-:W-:Y:S04]  /*3330*/  DEPBAR.LE SB2, 0x36 ;  /* 0x0000ad800000791a */ /* 0x000fe80000000000 */
[----:B------:R-:W2:Y:S02]  /*3340*/  UTCATOMSWS.FIND_AND_SET.ALIGN UP0, UR4, UR4 ;  /* 0x00000004000475e3 */ /* 0x000ea40008000800 */
[----:B--2---:R-:W-:Y:S01]  /*3350*/  MOV R4, UR4 ;  /* 0x0000000400047c02 */ /* 0x004fe20008000f00 */
[----:B------:R-:W-:Y:S05]  /*3360*/  BRA.U !UP0, `(.L_x_66) ;  /* 0xfffffffd08e87547 */ /* 0x000fea000b83ffff */
.L_x_65:
[-C--:B------:R-:W-:Y:S02]  /*3370*/  SHF.L.U32 R3, R3, R4.reuse, RZ ;  /* 0x0000000403037219 */ /* 0x080fe400000006ff */
[----:B------:R-:W-:Y:S01]  /*3380*/  SHF.L.U32 R0, R0, R4, RZ ;  /* 0x0000000400007219 */ /* 0x000fe200000006ff */
[----:B------:R-:W-:Y:S02]  /*3390*/  IMAD.SHL.U32 R4, R4, 0x20, RZ ;  /* 0x0000002004047824 */ /* 0x000fe400078e00ff */
[----:B------:R2:W-:Y:S04]  /*33a0*/  ATOMS.OR RZ, [UR5+0x14], R3 ;  /* 0x00001403ffff798c */ /* 0x0005e8000b000005 */
[----:B------:R2:W-:Y:S04]  /*33b0*/  ATOMS.OR RZ, [UR5+0x18], R0 ;  /* 0x00001800ffff798c */ /* 0x0005e8000b000005 */
[----:B------:R2:W-:Y:S01]  /*33c0*/  STS [UR6+0x170], R4 ;  /* 0x00017004ff007988 */ /* 0x0005e20008000806 */
[----:B------:R-:W-:Y:S05]  /*33d0*/  BRA `(.L_x_64) ;  /* 0x0000000000107947 */ /* 0x000fea0003800000 */
.L_x_63:
[----:B------:R-:W-:Y:S02]  /*33e0*/  MOV R0, 0xffffffff ;  /* 0xffffffff00007802 */ /* 0x000fe40000000f00 */
[----:B------:R-:W-:-:S03]  /*33f0*/  MOV R4, 0x3420 ;  /* 0x0000342000047802 */ /* 0x000fc60000000f00 */
[----:B------:R2:W-:Y:S04]  /*3400*/  STS [UR6+0x170], R0 ;  /* 0x00017000ff007988 */ /* 0x0005e80008000806 */
[----:B-12--5:R-:W-:Y:S05]  /*3410*/  CALL.REL.NOINC `($__internal_1_$__cuda_sm10x_tcgen05_guardrail_trap_phase_invalid_during_alloc) ;  /* 0x0000004800e47944 */ /* 0x026fea0003c00000 */
.L_x_64:
[----:B------:R-:W-:Y:S05]  /*3420*/  WARPSYNC.ALL ;  /* 0x0000000000007948 */ /* 0x000fea0003800000 */
[----:B------:R-:W3:Y:S01]  /*3430*/  S2UR UR4, SR_CgaCtaId ;  /* 0x00000000000479c3 */ /* 0x000ee20000008800 */
[----:B------:R-:W-:Y:S01]  /*3440*/  UMOV UR27, 0x400 ;  /* 0x00000400001b7882 */ /* 0x000fe20000000000 */
[----:B------:R-:W-:-:S06]  /*3450*/  NOP ;  /* 0x0000000000007918 */ /* 0x000fcc0000000000 */
[----:B------:R-:W-:Y:S06]  /*3460*/  BAR.ARV 0x6, 0xa0 ;  /* 0x0182800000007b1d */ /* 0x000fec0000002000 */
[----:B------:R-:W4:Y:S01]  /*3470*/  LDCU UR5, c[0x0][0x38c] ;  /* 0x00007180ff0577ac */ /* 0x000f220008000800 */
[----:B------:R-:W-:Y:S01]  /*3480*/  LOP3.LUT R2, R2, 0xffff, RZ, 0xc0, !PT ;  /* 0x0000ffff02027812 */ /* 0x000fe200078ec0ff */
[----:B------:R-:W-:Y:S01]  /*3490*/  IMAD.MOV.U32 R11, RZ, RZ, 0x1 ;  /* 0x00000001ff0b7424 */ /* 0x000fe200078e00ff */
[----:B------:R-:W-:Y:S01]  /*34a0*/  CS2R R8, SRZ ;  /* 0x0000000000087805 */ /* 0x000fe2000001ff00 */
[----:B------:R-:W1:Y:S01]  /*34b0*/  LDCU UR7, c[0x0][0x38c] ;  /* 0x00007180ff0777ac */ /* 0x000e620008000800 */
[----:B------:R-:W-:Y:S01]  /*34c0*/  R2UR UR28, R2 ;  /* 0x00000000021c72ca */ /* 0x000fe200000e0000 */
[----:B------:R-:W-:Y:S01]  /*34d0*/  IMAD.MOV.U32 R10, RZ, RZ, RZ ;  /* 0x000000ffff0a7224 */ /* 0x000fe200078e00ff */
[----:B------:R-:W-:Y:S01]  /*34e0*/  UMOV UR30, URZ ;  /* 0x000000ff001e7c82 */ /* 0x000fe20008000000 */
[----:B------:R-:W-:Y:S01]  /*34f0*/  UMOV UR23, URZ ;  /* 0x000000ff00177c82 */ /* 0x000fe20008000000 */
[----:B---3--:R-:W-:Y:S01]  /*3500*/  ULEA UR27, UR4, UR27, 0x18 ;  /* 0x0000001b041b7291 */ /* 0x008fe2000f8ec0ff */
[----:B------:R-:W-:Y:S01]  /*3510*/  UMOV UR38, 0x0 ;  /* 0x0000000000267882 */ /* 0x000fe20000000000 */
[----:B------:R-:W-:-:S02]  /*3520*/  UMOV UR39, 0x4180010 ;  /* 0x0418001000277882 */ /* 0x000fc40000000000 */
[----:B------:R-:W-:Y:S02]  /*3530*/  UIADD3 UR4, UPT, UPT, UR27, 0x3300, URZ ;  /* 0x000033001b047890 */ /* 0x000fe4000fffe0ff */
[----:B------:R-:W-:Y:S02]  /*3540*/  UIADD3 UR6, UPT, UPT, UR27, 0x17300, URZ ;  /* 0x000173001b067890 */ /* 0x000fe4000fffe0ff */
[----:B----4-:R-:W-:Y:S01]  /*3550*/  UIADD3 UR5, UPT, UPT, UR5, 0x7f, URZ ;  /* 0x0000007f05057890 */ /* 0x010fe2000fffe0ff */
[----:B--2---:R-:W2:Y:S01]  /*3560*/  LDS R0, [UR27+0x170] ;  /* 0x0001701bff007984 */ /* 0x004ea20008000800 */
[----:B-1----:R-:W-:Y:S01]  /*3570*/  UMOV UR36, 0x0 ;  /* 0x0000000000247882 */ /* 0x002fe20000000000 */
[----:B------:R-:W-:Y:S01]  /*3580*/  UMOV UR37, 0x4180010 ;  /* 0x0418001000257882 */ /* 0x000fe20000000000 */
[----:B------:R-:W-:Y:S02]  /*3590*/  USHF.R.S32.HI UR40, URZ, 0x1f, UR5 ;  /* 0x0000001fff287899 */ /* 0x000fe40008011405 */
[----:B------:R-:W-:-:S02]  /*35a0*/  UISETP.GE.AND UP4, UPT, UR7, 0x1, UPT ;  /* 0x000000010700788c */ /* 0x000fc4000bf86270 */
[----:B------:R-:W-:Y:S02]  /*35b0*/  ULEA.HI UR40, UR40, UR5, URZ, 0x7 ;  /* 0x0000000528287291 */ /* 0x000fe4000f8f38ff */
[----:B------:R-:W-:Y:S02]  /*35c0*/  USHF.R.U32.HI UR5, URZ, 0x4, UR4 ;  /* 0x00000004ff057899 */ /* 0x000fe40008011604 */
[----:B------:R-:W-:Y:S02]  /*35d0*/  USHF.R.S32.HI UR40, URZ, 0x7, UR40 ;  /* 0x00000007ff287899 */ /* 0x000fe40008011428 */
[----:B------:R-:W-:Y:S02]  /*35e0*/  USHF.R.U32.HI UR4, URZ, 0x4, UR6 ;  /* 0x00000004ff047899 */ /* 0x000fe40008011606 */
[----:B------:R-:W-:Y:S02]  /*35f0*/  UISETP.LT.AND UP0, UPT, UR40, 0x1, UPT ;  /* 0x000000012800788c */ /* 0x000fe4000bf01270 */
[----:B------:R-:W-:-:S02]  /*3600*/  ULOP3.LUT UR5, UR5, 0x3fff, URZ, 0xc0, !UPT ;  /* 0x00003fff05057892 */ /* 0x000fc4000f8ec0ff */
[----:B------:R-:W-:Y:S02]  /*3610*/  ULOP3.LUT UR4, UR4, 0x3fff, URZ, 0xc0, !UPT ;  /* 0x00003fff04047892 */ /* 0x000fe4000f8ec0ff */
[----:B------:R-:W-:Y:S02]  /*3620*/  USEL UR41, UR40, 0x1, !UP0 ;  /* 0x0000000128297887 */ /* 0x000fe4000c000000 */
[----:B------:R-:W-:Y:S02]  /*3630*/  ULOP3.LUT UR29, UR5, 0x10000, URZ, 0xfc, !UPT ;  /* 0x00010000051d7892 */ /* 0x000fe4000f8efcff */
[----:B------:R-:W-:Y:S02]  /*3640*/  ULOP3.LUT UR4, UR4, 0x10000, URZ, 0xfc, !UPT ;  /* 0x0001000004047892 */ /* 0x000fe4000f8efcff */
[----:B------:R-:W-:Y:S01]  /*3650*/  UIADD3 UR41, UPT, UPT, -UR41, URZ, URZ ;  /* 0x000000ff29297290 */ /* 0x000fe2000fffe1ff */
[----:B------:R-:W-:Y:S01]  /*3660*/  UMOV UR34, 0x0 ;  /* 0x0000000000227882 */ /* 0x000fe20000000000 */
[----:B------:R-:W-:Y:S01]  /*3670*/  UMOV UR35, 0x4180010 ;  /* 0x0418001000237882 */ /* 0x000fe20000000000 */
[----:B------:R-:W-:Y:S01]  /*3680*/  UMOV UR32, 0x0 ;  /* 0x0000000000207882 */ /* 0x000fe20000000000 */
[----:B------:R-:W-:Y:S01]  /*3690*/  UMOV UR33, 0x4180010 ;  /* 0x0418001000217882 */ /* 0x000fe20000000000 */
[----:B--2---:R-:W-:-:S15]  /*36a0*/  R2UR UR42, R0 ;  /* 0x00000000002a72ca */ /* 0x004fde00000e0000 */
.L_x_73:
[----:B------:R-:W-:Y:S02]  /*36b0*/  LEA R0, R10, UR27, 0x3 ;  /* 0x0000001b0a007c11 */ /* 0x000fe4000f8e18ff */
[----:B------:R-:W-:Y:S02]  /*36c0*/  SHF.L.U32 R2, R9, 0x1f, RZ ;  /* 0x0000001f09027819 */ /* 0x000fe400000006ff */
[----:B------:R-:W-:Y:S01]  /*36d0*/  PLOP3.LUT P0, PT, PT, PT, UP4, 0x80, 0x8 ;  /* 0x000000000008781c */ /* 0x000fe20003f0f048 */
[----:B------:R-:W-:Y:S01]  /*36e0*/  VIADD R3, R0, 0xd0 ;  /* 0x000000d000037836 */ /* 0x000fe20000000000 */
[----:B-1----:R-:W1:Y:S02]  /*36f0*/  SYNCS.PHASECHK.TRANS64.TRYWAIT P1, [R0+URZ+0xc0], R2 ;  /* 0x0000c002000075a7 */ /* 0x002e6400080211ff */
[----:B-1-3--:R-:W-:Y:S09]  /*3700*/  @!P1 BRA `(.L_x_67) ;  /* 0x0000004000f49947 */ /* 0x00aff20003800000 */
.L_x_138:
[----:B------:R-:W-:Y:S01]  /*3710*/  LEA R4, R10, UR27, 0x4 ;  /* 0x0000001b0a047c11 */ /* 0x000fe2000f8e20ff */
[----:B------:R-:W-:Y:S01]  /*3720*/  @UP4 ULEA UR5, UR23, UR27, 0x3 ;  /* 0x0000001b17054291 */ /* 0x000fe2000f8e18ff */
[----:B------:R-:W-:Y:S01]  /*3730*/  PLOP3.LUT P2, PT, PT, PT, PT, 0x80, 0x8 ;  /* 0x000000000008781c */ /* 0x000fe20003f4f070 */
[----:B------:R-:W-:Y:S01]  /*3740*/  ULEA UR31, UR30, UR27, 0x3 ;  /* 0x0000001b1e1f7291 */ /* 0x000fe2000f8e18ff */
[----:B------:R-:W-:Y:S02]  /*3750*/  PRMT R3, RZ, 0x654, R3 ;  /* 0x00000654ff037816 */ /* 0x000fe40000000003 */
[----:B------:R-:W2:Y:S01]  /*3760*/  LDS.128 R4, [R4+0x150] ;  /* 0x0001500004047984 */ /* 0x000ea20000000c00 */
[----:B-1----:R-:W-:Y:S02]  /*3770*/  @P0 SHF.L.U32 R2, R8, 0x1f, RZ ;  /* 0x0000001f08020819 */ /* 0x002fe400000006ff */
[----:B------:R-:W-:Y:S01]  /*3780*/  SHF.L.U32 R0, R11, 0x1f, RZ ;  /* 0x0000001f0b007819 */ /* 0x000fe200000006ff */
[----:B------:R-:W-:Y:S01]  /*3790*/  @!PT LDS RZ, [RZ] ;  /* 0x00000000fffff984 */ /* 0x000fe20000000800 */
[----:B------:R-:W-:Y:S01]  /*37a0*/  @!PT LDS RZ, [RZ] ;  /* 0x00000000fffff984 */ /* 0x000fe20000000800 */
[----:B------:R-:W-:Y:S01]  /*37b0*/  @!PT LDS RZ, [RZ] ;  /* 0x00000000fffff984 */ /* 0x000fe20000000800 */
[----:B------:R-:W-:Y:S01]  /*37c0*/  @!PT LDS RZ, [RZ] ;  /* 0x00000000fffff984 */ /* 0x000fe20000000800 */
[----:B------:R1:W-:Y:S06]  /*37d0*/  MEMBAR.ALL.CTA ;  /* 0x0000000000007992 */ /* 0x0003ec0000008000 */
[----:B-1----:R-:W1:Y:S02]  /*37e0*/  FENCE.VIEW.ASYNC.S ;  /* 0x00000000000073c6 */ /* 0x002e640000000000 */
[----:B-1----:R1:W-:Y:S01]  /*37f0*/  SYNCS.ARRIVE.TRANS64.RED.A1T0 RZ, [R3+URZ], RZ ;  /* 0x000000ff03ff79a7 */ /* 0x0023e200081004ff */
[----:B------:R1:W3:Y:S01]  /*3800*/  @P0 SYNCS.PHASECHK.TRANS64.TRYWAIT P2, [UR5], R2 ;  /* 0x00000002ff0005a7 */ /* 0x0002e20008041105 */
[----:B------:R-:W-:Y:S01]  /*3810*/  ULEA.HI UR5, UR30, UR30, URZ, 0x1 ;  /* 0x0000001e1e057291 */ /* 0x000fe2000f8f08ff */
[----:B--2---:R-:W-:-:S03]  /*3820*/  LOP3.LUT P1, RZ, R6, 0x1, RZ, 0xc0, !PT ;  /* 0x0000000106ff7812 */ /* 0x004fc6000782c0ff */
[----:B------:R-:W-:Y:S02]  /*3830*/  ULOP3.LUT UR6, UR5, 0xffe, URZ, 0xc0, !UPT ;  /* 0x00000ffe05067892 */ /* 0x000fe4000f8ec0ff */
[----:B------:R-:W-:Y:S02]  /*3840*/  USHF.R.U32.HI UR22, URZ, 0x1, UR5 ;  /* 0x00000001ff167899 */ /* 0x000fe40008011605 */
[----:B------:R-:W-:Y:S02]  /*3850*/  UIADD3 UR5, UPT, UPT, -UR6, UR30, URZ ;  /* 0x0000001e06057290 */ /* 0x000fe4000fffe1ff */
[----:B------:R-:W-:-:S04]  /*3860*/  UIMAD UR22, UR22, 0x60, UR42 ;  /* 0x00000060161678a4 */ /* 0x000fc8000f8e022a */
[----:B------:R-:W-:Y:S01]  /*3870*/  ULEA UR22, UR5, UR22, 0x14 ;  /* 0x0000001605167291 */ /* 0x000fe2000f8ea0ff */
[----:B------:R-:W2:Y:S02]  /*3880*/  SYNCS.PHASECHK.TRANS64.TRYWAIT P0, [UR31+0x100], R0 ;  /* 0x00010000ff0075a7 */ /* 0x000ea4000800111f */
[----:B-123--:R-:W-:Y:S09]  /*3890*/  @!P0 BRA `(.L_x_68) ;  /* 0x0000004000a48947 */ /* 0x00eff20003800000 */
.L_x_140:
[----:B------:R-:W-:Y:S01]  /*38a0*/  IADD3 R10, PT, PT, R10, 0x1, RZ ;  /* 0x000000010a0a7810 */ /* 0x000fe20007ffe0ff */
[----:B------:R-:W-:Y:S06]  /*38b0*/  BRA.U !UP4, `(.L_x_69) ;  /* 0x000000010cc07547 */ /* 0x000fec000b800000 */
[----:B------:R-:W-:Y:S01]  /*38c0*/  UPLOP3.LUT UP2, UPT, UPT, UPT, UPT, 0x40, 0x4 ;  /* 0x000000000004789c */ /* 0x000fe20003f4e870 */
[----:B------:R-:W-:Y:S01]  /*38d0*/  UMOV UR25, UR41 ;  /* 0x0000002900197c82 */ /* 0x000fe20008000000 */
[----:B------:R-:W-:Y:S01]  /*38e0*/  UMOV UR24, UR40 ;  /* 0x0000002800187c82 */ /* 0x000fe20008000000 */
[----:B------:R-:W-:-:S08]  /*38f0*/  UMOV UR5, UR23 ;  /* 0x0000001700057c82 */ /* 0x000fd00008000000 */
.L_x_72:
[----:B------:R-:W-:Y:S02]  /*3900*/  UIADD3 UR25, UPT, UPT, UR25, 0x1, URZ ;  /* 0x0000000119197890 */ /* 0x000fe4000fffe0ff */
[----:B--2---:R-:W-:Y:S02]  /*3910*/  ULEA UR7, UR5, UR27, 0x3 ;  /* 0x0000001b05077291 */ /* 0x004fe4000f8e18ff */
[----:B------:R-:W-:Y:S01]  /*3920*/  UISETP.NE.AND UP3, UPT, UR25, URZ, UPT ;  /* 0x000000ff1900728c */ /* 0x000fe2000bf65270 */
[----:B---3--:R-:W-:Y:S10]  /*3930*/  @P2 BRA `(.L_x_70) ;  /* 0x00000000000c2947 */ /* 0x008ff40003800000 */
[----:B-1----:R-:W-:Y:S04]  /*3940*/  SHF.L.U32 R2, R8, 0x1f, RZ ;  /* 0x0000001f08027819 */ /* 0x002fe800000006ff */
[----:B------:R-:W1:Y:S02]  /*3950*/  SYNCS.PHASECHK.TRANS64.TRYWAIT P0, [UR7], R2 ;  /* 0x00000002ff0075a7 */ /* 0x000e640008001107 */
[----:B-1----:R-:W-:Y:S05]  /*3960*/  @!P0 BRA `(.L_x_71) ;  /* 0x0000004000888947 */ /* 0x002fea0003800000 */
.L_x_70:
[----:B------:R-:W-:Y:S01]  /*3970*/  UISETP.NE.AND UP0, UPT, UR24, 0x1, UPT ;  /* 0x000000011800788c */ /* 0x000fe2000bf05270 */
[----:B------:R-:W-:Y:S01]  /*3980*/  PLOP3.LUT P2, PT, PT, PT, PT, 0x80, 0x8 ;  /* 0x000000000008781c */ /* 0x000fe20003f4f070 */
[----:B------:R-:W-:Y:S02]  /*3990*/  UIADD3 UR6, UPT, UPT, UR5, 0x1, URZ ;  /* 0x0000000105067890 */ /* 0x000fe4000fffe0ff */
[----:B------:R-:W-:Y:S02]  /*39a0*/  UIADD3 UR26, UPT, UPT, UR7, 0x50, URZ ;  /* 0x00000050071a7890 */ /* 0x000fe4000fffe0ff */
[----:B------:R-:W-:Y:S01]  /*39b0*/  UISETP.NE.AND UP1, UPT, UR6, 0xa, UPT ;  /* 0x0000000a0600788c */ /* 0x000fe2000bf25270 */
[----:B------:R-:W-:Y:S01]  /*39c0*/  PLOP3.LUT P0, PT, PT, PT, UP0, 0x80, 0x8 ;  /* 0x000000000008781c */ /* 0x000fe20003f0f008 */
[----:B------:R-:W-:Y:S02]  /*39d0*/  UIADD3 UR24, UPT, UPT, UR24, -0x1, URZ ;  /* 0xffffffff18187890 */ /* 0x000fe4000fffe0ff */
[----:B------:R-:W-:Y:S02]  /*39e0*/  USEL UR8, URZ, 0x1, UP1 ;  /* 0x00000001ff087887 */ /* 0x000fe40008800000 */
[----:B------:R-:W-:Y:S01]  /*39f0*/  USEL UR23, UR6, URZ, UP1 ;  /* 0x000000ff06177287 */ /* 0x000fe20008800000 */
[----:B------:R-:W-:Y:S01]  /*3a00*/  UMOV UR7, 0x40004040 ;  /* 0x4000404000077882 */ /* 0x000fe20000000000 */
[----:B------:R-:W-:Y:S02]  /*3a10*/  UMOV UR9, 0x40004040 ;  /* 0x4000404000097882 */ /* 0x000fe40000000000 */
[----:B------:R-:W-:Y:S01]  /*3a20*/  @UP0 ULEA UR6, UR23, UR27, 0x3 ;  /* 0x0000001b17060291 */ /* 0x000fe2000f8e18ff */
[----:B------:R-:W-:Y:S01]  /*3a30*/  LOP3.LUT R8, R8, UR8, RZ, 0x3c, !PT ;  /* 0x0000000808087c12 */ /* 0x000fe2000f8e3cff */
[----:B------:R-:W-:Y:S01]  /*3a40*/  ULEA UR8, UR5, UR29, 0x9 ;  /* 0x0000001d05087291 */ /* 0x000fe2000f8e48ff */
[----:B------:R-:W-:Y:S02]  /*3a50*/  UMOV UR21, 0x40004040 ;  /* 0x4000404000157882 */ /* 0x000fe40000000000 */
[----:B-1----:R-:W-:Y:S01]  /*3a60*/  @P0 SHF.L.U32 R0, R8, 0x1f, RZ ;  /* 0x0000001f08000819 */ /* 0x002fe200000006ff */
[----:B------:R-:W-:Y:S02]  /*3a70*/  UIADD3 UR18, UPT, UPT, UR8, 0x2, URZ ;  /* 0x0000000208127890 */ /* 0x000fe4000fffe0ff */
[----:B------:R-:W-:Y:S01]  /*3a80*/  UIADD3 UR14, UPT, UPT, UR8, 0x4, URZ ;  /* 0x00000004080e7890 */ /* 0x000fe2000fffe0ff */
[----:B------:R2:W3:Y:S01]  /*3a90*/  @P0 SYNCS.PHASECHK.TRANS64.TRYWAIT P2, [UR6], R0 ;  /* 0x00000000ff0005a7 */ /* 0x0004e20008041106 */
[----:B------:R-:W-:Y:S02]  /*3aa0*/  UIMAD UR6, UR5, 0x300, UR4 ;  /* 0x00000300050678a4 */ /* 0x000fe4000f8e0204 */
[----:B------:R-:W-:Y:S02]  /*3ab0*/  UIADD3 UR10, UPT, UPT, UR8, 0x6, URZ ;  /* 0x00000006080a7890 */ /* 0x000fe4000fffe0ff */
[----:B------:R-:W-:Y:S02]  /*3ac0*/  UIADD3 UR20, UPT, UPT, UR6, 0x2, URZ ;  /* 0x0000000206147890 */ /* 0x000fe4000fffe0ff */
[----:B------:R-:W-:Y:S02]  /*3ad0*/  UIADD3 UR16, UPT, UPT, UR6, 0x4, URZ ;  /* 0x0000000406107890 */ /* 0x000fe4000fffe0ff */
[----:B------:R-:W-:Y:S01]  /*3ae0*/  UIADD3 UR12, UPT, UPT, UR6, 0x6, URZ ;  /* 0x00000006060c7890 */ /* 0x000fe2000fffe0ff */
[----:B------:R2:W-:Y:S01]  /*3af0*/  UTCQMMA gdesc[UR8], gdesc[UR6], tmem[UR22], tmem[UR38], idesc[UR39], UP2 ;  /* 0x00ff2606080075ea */ /* 0x0005e20009000316 */
[----:B------:R-:W-:Y:S01]  /*3b00*/  UPLOP3.LUT UP2, UPT, UPT, UPT, UPT, 0x80, 0x8 ;  /* 0x000000000008789c */ /* 0x000fe20003f4f070 */
[----:B------:R-:W-:Y:S01]  /*3b10*/  UMOV UR19, 0x40004040 ;  /* 0x4000404000137882 */ /* 0x000fe20000000000 */
[----:B------:R-:W-:Y:S01]  /*3b20*/  UMOV UR17, 0x40004040 ;  /* 0x4000404000117882 */ /* 0x000fe20000000000 */
[----:B------:R2:W-:Y:S01]  /*3b30*/  UTCQMMA gdesc[UR18], gdesc[UR20], tmem[UR22], tmem[UR36], idesc[UR37], UPT ;  /* 0x00ff2414120075ea */ /* 0x0005e2000b800316 */
[----:B------:R-:W-:Y:S01]  /*3b40*/  UMOV UR15, 0x40004040 ;  /* 0x40004040000f7882 */ /* 0x000fe20000000000 */
[----:B------:R-:W-:Y:S01]  /*3b50*/  UMOV UR13, 0x40004040 ;  /* 0x40004040000d7882 */ /* 0x000fe20000000000 */
[----:B------:R-:W-:Y:S01]  /*3b60*/  UMOV UR11, 0x40004040 ;  /* 0x40004040000b7882 */ /* 0x000fe20000000000 */
[----:B------:R2:W-:Y:S01]  /*3b70*/  UTCQMMA gdesc[UR14], gdesc[UR16], tmem[UR22], tmem[UR34], idesc[UR35], UPT ;  /* 0x00ff22100e0075ea */ /* 0x0005e2000b800316 */
[----:B------:R2:W-:Y:S01]  /*3b80*/  UTCQMMA gdesc[UR10], gdesc[UR12], tmem[UR22], tmem[UR32], idesc[UR33], UPT ;  /* 0x00ff200c0a0075ea */ /* 0x0005e2000b800316 */
[----:B------:R2:W-:Y:S01]  /*3b90*/  UTCBAR.MULTICAST [UR26], URZ, UR28 ;  /* 0x000000ff1a0073e9 */ /* 0x0005e2000800081c */
[----:B------:R-:W-:Y:S01]  /*3ba0*/  UMOV UR5, UR23 ;  /* 0x0000001700057c82 */ /* 0x000fe20008000000 */
[----:B------:R-:W-:Y:S05]  /*3bb0*/  BRA.U UP3, `(.L_x_72) ;  /* 0xfffffffd03507547 */ /* 0x000fea000b83ffff */
.L_x_69:
[----:B------:R-:W-:Y:S01]  /*3bc0*/  UIADD3 UR5, UPT, UPT, UR30, 0x1, URZ ;  /* 0x000000011e057890 */ /* 0x000fe2000fffe0ff */
[C---:B------:R-:W-:Y:S01]  /*3bd0*/  ISETP.NE.AND P0, PT, R10.reuse, 0x2, PT ;  /* 0x000000020a00780c */ /* 0x040fe20003f05270 */
[----:B--2---:R-:W-:Y:S02]  /*3be0*/  UIADD3 UR6, UPT, UPT, UR31, 0xe0, URZ ;  /* 0x000000e01f067890 */ /* 0x004fe4000fffe0ff */
[----:B------:R-:W-:Y:S01]  /*3bf0*/  UISETP.NE.AND UP0, UPT, UR5, 0x4, UPT ;  /* 0x000000040500788c */ /* 0x000fe2000bf05270 */
[----:B-1----:R-:W-:Y:S02]  /*3c00*/  SEL R0, RZ, 0x1, P0 ;  /* 0x00000001ff007807 */ /* 0x002fe40000000000 */
[----:B------:R-:W-:Y:S01]  /*3c10*/  SEL R10, R10, RZ, P0 ;  /* 0x000000ff0a0a7207 */ /* 0x000fe20000000000 */
[----:B------:R-:W-:Y:S01]  /*3c20*/  USEL UR7, URZ, 0x1, UP0 ;  /* 0x00000001ff077887 */ /* 0x000fe20008000000 */
[----:B------:R-:W-:Y:S01]  /*3c30*/  LOP3.LUT R9, R9, R0, RZ, 0x3c, !PT ;  /* 0x0000000009097212 */ /* 0x000fe200078e3cff */
[----:B------:R-:W-:Y:S01]  /*3c40*/  USEL UR30, UR5, URZ, UP0 ;  /* 0x000000ff051e7287 */ /* 0x000fe20008000000 */
[----:B------:R1:W-:Y:S03]  /*3c50*/  UTCBAR [UR6], URZ ;  /* 0x000000ff060073e9 */ /* 0x0003e600080000ff */
[----:B------:R-:W-:Y:S01]  /*3c60*/  LOP3.LUT R11, R11, UR7, RZ, 0x3c, !PT ;  /* 0x000000070b0b7c12 */ /* 0x000fe2000f8e3cff */
[----:B------:R-:W-:Y:S07]  /*3c70*/  @P1 BRA `(.L_x_73) ;  /* 0xfffffff8008c1947 */ /* 0x000fee000383ffff */
[----:B------:R-:W2:Y:S01]  /*3c80*/  S2UR UR8, SR_CgaCtaId ;  /* 0x00000000000879c3 */ /* 0x000ea20000008800 */
[----:B------:R-:W-:Y:S01]  /*3c90*/  ELECT P0, URZ, PT ;  /* 0x0000000000ff782f */ /* 0x000fe20003800000 */
[----:B------:R-:W-:Y:S01]  /*3ca0*/  IMAD.MOV.U32 R0, RZ, RZ, 0x1 ;  /* 0x00000001ff007424 */ /* 0x000fe200078e00ff */
[----:B------:R-:W-:Y:S01]  /*3cb0*/  UIADD3 UR27, UPT, UPT, UR27, 0x100, URZ ;  /* 0x000001001b1b7890 */ /* 0x000fe2000fffe0ff */
[----:B------:R-:W-:Y:S01]  /*3cc0*/  SHF.L.U32 R2, R11, 0x1f, RZ ;  /* 0x0000001f0b027819 */ /* 0x000fe200000006ff */
[----:B------:R-:W-:-:S03]  /*3cd0*/  UMOV UR4, 0x40 ;  /* 0x0000004000047882 */ /* 0x000fc60000000000 */
[----:B------:R-:W-:Y:S01]  /*3ce0*/  UVIRTCOUNT.DEALLOC.SMPOOL 0x80 ;  /* 0x000000800000784c */ /* 0x000fe20000000000 */
[----:B--2---:R-:W-:Y:S02]  /*3cf0*/  ULEA UR8, UR8, UR4, 0x18 ;  /* 0x0000000408087291 */ /* 0x004fe4000f8ec0ff */
[----:B------:R-:W-:-:S07]  /*3d00*/  ULEA UR4, UR30, UR27, 0x3 ;  /* 0x0000001b1e047291 */ /* 0x000fce000f8e18ff */
[----:B------:R2:W-:Y:S02]  /*3d10*/  @P0 STS.U8 [UR8+0x1c], R0 ;  /* 0x00001c00ff000988 */ /* 0x0005e40008000008 */
[----:B------:R-:W4:Y:S02]  /*3d20*/  SYNCS.PHASECHK.TRANS64.TRYWAIT P0, [UR4], R2 ;  /* 0x00000002ff0075a7 */ /* 0x000f240008001104 */
[----:B--2-4-:R-:W-:Y:S05]  /*3d30*/  @!P0 BRA `(.L_x_74) ;  /* 0x0000003c00ac8947 */ /* 0x014fea0003800000 */
.L_x_143:
[----:B------:R-:W-:-:S04]  /*3d40*/  UIADD3 UR4, UPT, UPT, UR30, 0x1, URZ ;  /* 0x000000011e047890 */ /* 0x000fc8000fffe0ff */
[----:B------:R-:W-:-:S04]  /*3d50*/  UISETP.NE.AND UP0, UPT, UR4, 0x4, UPT ;  /* 0x000000040400788c */ /* 0x000fc8000bf05270 */
[----:B-1----:R-:W-:Y:S02]  /*3d60*/  USEL UR6, URZ, 0x1, UP0 ;  /* 0x00000001ff067887 */ /* 0x002fe40008000000 */
[----:B------:R-:W-:-:S04]  /*3d70*/  USEL UR4, UR4, URZ, UP0 ;  /* 0x000000ff04047287 */ /* 0x000fc80008000000 */
[----:B------:R-:W-:Y:S01]  /*3d80*/  ULEA UR5, UR4, UR27, 0x3 ;  /* 0x0000001b04057291 */ /* 0x000fe2000f8e18ff */
[----:B--2---:R-:W-:-:S04]  /*3d90*/  LOP3.LUT R2, R11, UR6, RZ, 0x3c, !PT ;  /* 0x000000060b027c12 */ /* 0x004fc8000f8e3cff */
[----:B------:R-:W-:-:S04]  /*3da0*/  SHF.L.U32 R3, R2, 0x1f, RZ ;  /* 0x0000001f02037819 */ /* 0x000fc800000006ff */
[----:B------:R-:W1:Y:S02]  /*3db0*/  SYNCS.PHASECHK.TRANS64.TRYWAIT P0, [UR5], R3 ;  /* 0x00000003ff0075a7 */ /* 0x000e640008001105 */
[----:B-1----:R-:W-:Y:S05]  /*3dc0*/  @!P0 BRA `(.L_x_75) ;  /* 0x0000003c00a08947 */ /* 0x002fea0003800000 */
.L_x_145:
        /* <DEDUP_REMOVED lines=9> */
.L_x_147:
[----:B------:R-:W-:-:S04]  /*3e60*/  UIADD3 UR4, UPT, UPT, UR4, 0x1, URZ ;  /* 0x0000000104047890 */ /* 0x000fc8000fffe0ff */
[----:B------:R-:W-:-:S04]  /*3e70*/  UISETP.NE.AND UP0, UPT, UR4, 0x4, UPT ;  /* 0x000000040400788c */ /* 0x000fc8000bf05270 */
[----:B------:R-:W-:Y:S02]  /*3e80*/  USEL UR5, URZ, 0x1, UP0 ;  /* 0x00000001ff057887 */ /* 0x000fe40008000000 */
[----:B------:R-:W-:-:S04]  /*3e90*/  USEL UR4, UR4, URZ, UP0 ;  /* 0x000000ff04047287 */ /* 0x000fc80008000000 */
[----:B------:R-:W-:Y:S01]  /*3ea0*/  ULEA UR4, UR4, UR27, 0x3 ;  /* 0x0000001b04047291 */ /* 0x000fe2000f8e18ff */
[----:B------:R-:W-:-:S04]  /*3eb0*/  LOP3.LUT R2, R2, UR5, RZ, 0x3c, !PT ;  /* 0x0000000502027c12 */ /* 0x000fc8000f8e3cff */
[----:B------:R-:W-:-:S04]  /*3ec0*/  SHF.L.U32 R2, R2, 0x1f, RZ ;  /* 0x0000001f02027819 */ /* 0x000fc800000006ff */
[----:B------:R-:W2:Y:S02]  /*3ed0*/  SYNCS.PHASECHK.TRANS64.TRYWAIT P0, [UR4], R2 ;  /* 0x00000002ff0075a7 */ /* 0x000ea40008001104 */
[----:B--2---:R-:W-:Y:S05]  /*3ee0*/  @!P0 BRA `(.L_x_77) ;  /* 0x0000003c00888947 */ /* 0x004fea0003800000 */
.L_x_149:
[----:B------:R-:W-:Y:S01]  /*3ef0*/  NOP ;  /* 0x0000000000007918 */ /* 0x000fe20000000000 */
[----:B-1----:R-:W1:Y:S01]  /*3f00*/  LDS R0, [UR8+0x14] ;  /* 0x00001408ff007984 */ /* 0x002e620008000800 */
[----:B------:R-:W-:Y:S01]  /*3f10*/  ULOP3.LUT UR4, UR42, 0xffff, URZ, 0xc0, !UPT ;  /* 0x0000ffff2a047892 */ /* 0x000fe2000f8ec0ff */
[----:B------:R-:W-:Y:S01]  /*3f20*/  UMOV UR5, 0xffff ;  /* 0x0000ffff00057882 */ /* 0x000fe20000000000 */
[----:B------:R-:W-:Y:S02]  /*3f30*/  UMOV UR6, 0x1 ;  /* 0x0000000100067882 */ /* 0x000fe40000000000 */
[----:B------:R-:W-:-:S04]  /*3f40*/  USHF.R.U32.HI UR4, URZ, 0x5, UR4 ;  /* 0x00000005ff047899 */ /* 0x000fc80008011604 */
[----:B------:R-:W-:Y:S02]  /*3f50*/  USHF.L.U32 UR5, UR5, UR4, URZ ;  /* 0x0000000405057299 */ /* 0x000fe400080006ff */
[----:B------:R-:W-:-:S04]  /*3f60*/  USHF.L.U32 UR4, UR6, UR4, URZ ;  /* 0x0000000406047299 */ /* 0x000fc800080006ff */
[----:B-1----:R-:W-:-:S04]  /*3f70*/  LOP3.LUT R0, R0, UR5, RZ, 0xc0, !PT ;  /* 0x0000000500007c12 */ /* 0x002fc8000f8ec0ff */
[----:B------:R-:W-:-:S13]  /*3f80*/  ISETP.NE.AND P0, PT, R0, UR5, PT ;  /* 0x0000000500007c0c */ /* 0x000fda000bf05270 */
[----:B------:R-:W-:Y:S05]  /*3f90*/  @P0 BRA `(.L_x_78) ;  /* 0x0000000000580947 */ /* 0x000fea0003800000 */
[----:B------:R-:W1:Y:S02]  /*3fa0*/  LDS R0, [UR8+0x18] ;  /* 0x00001808ff007984 */ /* 0x000e640008000800 */
[----:B-1----:R-:W-:-:S04]  /*3fb0*/  LOP3.LUT R0, R0, UR4, RZ, 0xc0, !PT ;  /* 0x0000000400007c12 */ /* 0x002fc8000f8ec0ff */
[----:B------:R-:W-:-:S13]  /*3fc0*/  ISETP.NE.AND P0, PT, R0, UR4, PT ;  /* 0x0000000400007c0c */ /* 0x000fda000bf05270 */
[----:B------:R-:W-:Y:S05]  /*3fd0*/  @P0 BRA `(.L_x_79) ;  /* 0x00000000003c0947 */ /* 0x000fea0003800000 */
[----:B------:R-:W1:Y:S01]  /*3fe0*/  S2R R2, SR_LANEID ;  /* 0x0000000000027919 */ /* 0x000e620000000000 */
[----:B------:R-:W-:-:S06]  /*3ff0*/  ULOP3.LUT UR5, URZ, UR5, URZ, 0x33, !UPT ;  /* 0x00000005ff057292 */ /* 0x000fcc000f8e33ff */
[----:B------:R-:W-:-:S04]  /*4000*/  IMAD.U32 R0, RZ, RZ, UR5 ;  /* 0x00000005ff007e24 */ /* 0x000fc8000f8e00ff */
[----:B------:R2:W4:Y:S02]  /*4010*/  REDUX UR7, R0 ;  /* 0x00000000000773c4 */ /* 0x0005240000000000 */
[----:B------:R1:W-:Y:S01]  /*4020*/  UTCATOMSWS.AND URZ, UR5 ;  /* 0x0000000500ff79e3 */ /* 0x0003e20008000000 */
[----:B--2---:R-:W-:Y:S01]  /*4030*/  LOP3.LUT R0, RZ, UR4, RZ, 0x33, !PT ;  /* 0x00000004ff007c12 */ /* 0x004fe2000f8e33ff */
[----:B------:R-:W-:Y:S02]  /*4040*/  VOTEU.ANY UR4, UPT, PT ;  /* 0x0000000000047886 */ /* 0x000fe400038e0100 */
[----:B------:R-:W-:Y:S02]  /*4050*/  UFLO.U32 UR4, UR4 ;  /* 0x00000004000472bd */ /* 0x000fe400080e0000 */
[----:B------:R-:W2:Y:S04]  /*4060*/  REDUX UR6, R0 ;  /* 0x00000000000673c4 */ /* 0x000ea80000000000 */
[----:B-1----:R-:W-:-:S02]  /*4070*/  ISETP.EQ.U32.AND P0, PT, R2, UR4, PT ;  /* 0x0000000402007c0c */ /* 0x002fc4000bf02070 */
[----:B----4-:R-:W-:-:S11]  /*4080*/  MOV R2, UR7 ;  /* 0x0000000700027c02 */ /* 0x010fd60008000f00 */
[----:B------:R1:W-:Y:S01]  /*4090*/  @P0 ATOMS.AND RZ, [UR8+0x14], R2 ;  /* 0x00001402ffff098c */ /* 0x0003e2000a800008 */
[----:B--2---:R-:W-:-:S05]  /*40a0*/  IMAD.U32 R0, RZ, RZ, UR6 ;  /* 0x00000006ff007e24 */ /* 0x004fca000f8e00ff */
[----:B------:R1:W-:Y:S01]  /*40b0*/  @P0 ATOMS.AND RZ, [UR8+0x18], R0 ;  /* 0x00001800ffff098c */ /* 0x0003e2000a800008 */
[----:B------:R-:W-:Y:S05]  /*40c0*/  BRA `(.L_x_80) ;  /* 0x0000000000147947 */ /* 0x000fea0003800000 */
.L_x_79:
[----:B------:R-:W-:Y:S02]  /*40d0*/  MOV R2, 0x40f0 ;  /* 0x000040f000027802 */ /* 0x000fe40000000f00 */
[----:B---3-5:R-:W-:Y:S05]  /*40e0*/  CALL.REL.NOINC `($__internal_0_$__cuda_sm10x_tcgen05_guardrail_trap_col_being_dealloced_not_returned_by_alloc) ;  /* 0x0000003c00a47944 */ /* 0x028fea0003c00000 */
[----:B------:R-:W-:Y:S05]  /*40f0*/  BRA `(.L_x_80) ;  /* 0x0000000000087947 */ /* 0x000fea0003800000 */
.L_x_78:
[----:B------:R-:W-:Y:S02]  /*4100*/  MOV R2, 0x4120 ;  /* 0x0000412000027802 */ /* 0x000fe40000000f00 */
[----:B---3-5:R-:W-:Y:S05]  /*4110*/  CALL.REL.NOINC `($__internal_2_$__cuda_sm10x_tcgen05_guardrail_trap_unallocated_columns_being_dealloced) ;  /* 0x0000003c00b07944 */ /* 0x028fea0003c00000 */
.L_x_80:
[----:B------:R-:W-:Y:S01]  /*4120*/  NOP ;  /* 0x0000000000007918 */ /* 0x000fe20000000000 */
[----:B------:R-:W-:Y:S05]  /*4130*/  EXIT ;  /* 0x000000000000794d */ /* 0x000fea0003800000 */
.L_x_62:
[----:B------:R-:W-:-:S09]  /*4140*/  UISETP.NE.OR UP0, UPT, UR20, 0x3, !UP3 ;  /* 0x000000031400788c */ /* 0x000fd2000df05670 */
[----:B------:R-:W-:Y:S05]  /*4150*/  BRA.U UP0, `(.L_x_81) ;  /* 0x0000000d00687547 */ /* 0x000fea000b800000 */
[----:B------:R-:W2:Y:S01]  /*4160*/  LDCU.64 UR4, c[0x0][0x888] ;  /* 0x00011100ff0477ac */ /* 0x000ea20008000a00 */
[----:B------:R-:W3:Y:S01]  /*4170*/  LDC.64 R12, c[0x0][0x348] ;  /* 0x0000d200ff0c7b82 */ /* 0x000ee20000000a00 */
[----:B------:R-:W-:Y:S02]  /*4180*/  HFMA2 R9, -RZ, RZ, 0, 0 ;  /* 0x00000000ff097431 */ /* 0x000fe400000001ff */
[----:B------:R-:W-:Y:S01]  /*4190*/  IMAD.MOV.U32 R11, RZ, RZ, 0x1 ;  /* 0x00000001ff0b7424 */ /* 0x000fe200078e00ff */
[----:B------:R-:W4:Y:S01]  /*41a0*/  LDCU UR38, c[0x0][0x370] ;  /* 0x00006e00ff2677ac */ /* 0x000f220008000800 */
[----:B------:R-:W-:Y:S01]  /*41b0*/  IMAD.MOV.U32 R10, RZ, RZ, RZ ;  /* 0x000000ffff0a7224 */ /* 0x000fe200078e00ff */
[----:B------:R-:W-:Y:S01]  /*41c0*/  MOV R8, 0x1800 ;  /* 0x0000180000087802 */ /* 0x000fe20000000f00 */
[----:B------:R-:W4:Y:S01]  /*41d0*/  LDCU.128 UR32, c[0x0][0xb10] ;  /* 0x00016200ff2077ac */ /* 0x000f220008000c00 */
[----:B------:R-:W1:Y:S01]  /*41e0*/  LDCU UR37, c[0x0][0x374] ;  /* 0x00006e80ff2577ac */ /* 0x000e620008000800 */
[----:B------:R-:W1:Y:S01]  /*41f0*/  LDCU.64 UR30, c[0x0][0x890] ;  /* 0x00011200ff1e77ac */ /* 0x000e620008000a00 */
[----:B--2---:R-:W-:Y:S01]  /*4200*/  UISETP.NE.U32.AND UP0, UPT, UR4, URZ, UPT ;  /* 0x000000ff0400728c */ /* 0x004fe2000bf05070 */
[----:B------:R-:W2:Y:S01]  /*4210*/  LDCU UR15, c[0x0][0xb0c] ;  /* 0x00016180ff0f77ac */ /* 0x000ea20008000800 */
[----:B------:R-:W3:Y:S01]  /*4220*/  LDCU UR44, c[0x0][0xb20] ;  /* 0x00016400ff2c77ac */ /* 0x000ee20008000800 */
[----:B------:R-:W3:Y:S01]  /*4230*/  LDCU UR4, c[0x0][0xb30] ;  /* 0x00016600ff0477ac */ /* 0x000ee20008000800 */
[----:B------:R-:W-:Y:S01]  /*4240*/  UMOV UR21, 0x400 ;  /* 0x0000040000157882 */ /* 0x000fe20000000000 */
[----:B----4-:R-:W-:-:S02]  /*4250*/  UIMAD.WIDE.U32 UR6, UR38, UR32, URZ ;  /* 0x00000020260672a5 */ /* 0x010fc4000f8e00ff */
[----:B-1----:R-:W-:Y:S02]  /*4260*/  UIMAD.WIDE.U32 UR8, UR37, UR35, URZ ;  /* 0x00000023250872a5 */ /* 0x002fe4000f8e00ff */
[----:B------:R-:W-:Y:S02]  /*4270*/  ULEA UR21, UR61, UR21, 0x18 ;  /* 0x000000153d157291 */ /* 0x000fe4000f8ec0ff */
[----:B------:R-:W-:Y:S02]  /*4280*/  UISETP.NE.U32.AND UP6, UPT, UR30, URZ, UPT ;  /* 0x000000ff1e00728c */ /* 0x000fe4000bfc5070 */
[----:B------:R-:W-:Y:S02]  /*4290*/  UIADD3 UR39, UPT, UPT, UR21, 0xa0, URZ ;  /* 0x000000a015277890 */ /* 0x000fe4000fffe0ff */
[----:B------:R-:W-:Y:S02]  /*42a0*/  UISETP.NE.AND.EX UP5, UPT, UR5, URZ, UPT, UP0 ;  /* 0x000000ff0500728c */ /* 0x000fe4000bfa5300 */
[----:B------:R-:W-:Y:S01]  /*42b0*/  UISETP.NE.AND UP0, UPT, UR42, 0x1, UPT ;  /* 0x000000012a00788c */ /* 0x000fe2000bf05270 */
[----:B------:R-:W-:Y:S01]  /*42c0*/  UMOV UR6, UR7 ;  /* 0x0000000700067c82 */ /* 0x000fe20008000000 */
[----:B------:R-:W-:Y:S01]  /*42d0*/  UMOV UR40, UR9 ;  /* 0x0000000900287c82 */ /* 0x000fe20008000000 */
[----:B------:R-:W-:-:S02]  /*42e0*/  USEL UR43, URZ, 0x1, UP4 ;  /* 0x00000001ff2b7887 */ /* 0x000fc4000a000000 */
[----:B--2---:R-:W-:Y:S02]  /*42f0*/  UISETP.NE.AND UP0, UPT, UR15, 0x1, UPT ;  /* 0x000000010f00788c */ /* 0x004fe4000bf05270 */
[----:B------:R-:W-:Y:S02]  /*4300*/  UPLOP3.LUT UP4, UPT, UPT, UPT, UPT, 0x40, 0x4 ;  /* 0x000000000004789c */ /* 0x000fe40003f8e870 */
[----:B------:R-:W-:Y:S01]  /*4310*/  UISETP.GE.AND UP2, UPT, UR42, 0x1, UPT ;  /* 0x000000012a00788c */ /* 0x000fe2000bf46270 */
[----:B------:R-:W1:Y:S01]  /*4320*/  LDCU.64 UR22, c[0x0][0xb28] ;  /* 0x00016500ff1677ac */ /* 0x000e620008000a00 */
[----:B------:R-:W-:Y:S02]  /*4330*/  UISETP.NE.AND.EX UP6, UPT, UR31, URZ, UPT, UP6 ;  /* 0x000000ff1f00728c */ /* 0x000fe4000bfc5360 */
[----:B------:R-:W-:Y:S02]  /*4340*/  UPRMT UR39, UR61, 0x654, UR39 ;  /* 0x000006543d277896 */ /* 0x000fe40008000027 */
[----:B------:R-:W-:-:S02]  /*4350*/  USHF.R.U32.HI UR41, URZ, UR33, UR6 ;  /* 0x00000021ff297299 */ /* 0x000fc40008011606 */
[----:B---3--:R-:W-:Y:S02]  /*4360*/  USHF.R.U32.HI UR40, URZ, UR44, UR40 ;  /* 0x0000002cff287299 */ /* 0x008fe40008011628 */
[----:B------:R-:W-:Y:S02]  /*4370*/  UISETP.NE.AND UP0, UPT, UR34, 0x1, UPT ;  /* 0x000000012200788c */ /* 0x000fe4000bf05270 */
[----:B------:R-:W-:-:S11]  /*4380*/  UISETP.NE.AND UP3, UPT, UR4, 0x1, UPT ;  /* 0x000000010400788c */ /* 0x000fd6000bf65270 */
.L_x_89:
[C---:B------:R-:W-:Y:S02]  /*4390*/  LEA R3, R10.reuse, UR21, 0x3 ;  /* 0x000000150a037c11 */ /* 0x040fe4000f8e18ff */
[----:B------:R-:W-:Y:S02]  /*43a0*/  SHF.L.U32 R0, R9, 0x1f, RZ ;  /* 0x0000001f09007819 */ /* 0x000fe400000006ff */
[----:B------:R-:W-:Y:S02]  /*43b0*/  LEA R4, R10, UR21, 0x4 ;  /* 0x000000150a047c11 */ /* 0x000fe4000f8e20ff */
[----:B--2---:R-:W2:Y:S02]  /*43c0*/  SYNCS.PHASECHK.TRANS64.TRYWAIT P0, [R3+URZ+0xc0], R0 ;  /* 0x0000c000030075a7 */ /* 0x004ea400080011ff */
[----:B--2---:R-:W-:Y:S05]  /*43d0*/  @!P0 BRA `(.L_x_82) ;  /* 0x0000003800648947 */ /* 0x004fea0003800000 */
.L_x_150:
[----:B------:R-:W3:Y:S01]  /*43e0*/  LDS.128 R4, [R4+0x150] ;  /* 0x0001500004047984 */ /* 0x000ee20000000c00 */
[----:B------:R-:W-:Y:S01]  /*43f0*/  UISETP.GE.AND UP0, UPT, UR42, 0x1, UPT ;  /* 0x000000012a00788c */ /* 0x000fe2000bf06270 */
[----:B------:R-:W-:Y:S01]  /*4400*/  @!PT LDS RZ, [RZ] ;  /* 0x00000000fffff984 */ /* 0x000fe20000000800 */
[----:B------:R-:W-:Y:S01]  /*4410*/  @!PT LDS RZ, [RZ] ;  /* 0x00000000fffff984 */ /* 0x000fe20000000800 */
[----:B------:R-:W-:Y:S01]  /*4420*/  @!PT LDS RZ, [RZ] ;  /* 0x00000000fffff984 */ /* 0x000fe20000000800 */
[----:B------:R-:W-:Y:S01]  /*4430*/  @!PT LDS RZ, [RZ] ;  /* 0x00000000fffff984 */ /* 0x000fe20000000800 */
[----:B------:R4:W-:Y:S06]  /*4440*/  MEMBAR.ALL.CTA ;  /* 0x0000000000007992 */ /* 0x0009ec0000008000 */
[----:B----4-:R-:W4:Y:S01]  /*4450*/  FENCE.VIEW.ASYNC.S ;  /* 0x00000000000073c6 */ /* 0x010f220000000000 */
[----:B---3--:R-:W-:Y:S11]  /*4460*/  LOP3.LUT P0, RZ, R6, 0x1, RZ, 0xc0, !PT ;  /* 0x0000000106ff7812 */ /* 0x008ff6000780c0ff */
[----:B------:R-:W-:Y:S02]  /*4470*/  @!UPT UIADD3 URZ, UPT, UPT, URZ, URZ, URZ ;  /* 0x000000fffffff290 */ /* 0x000fe4000fffe0ff */
[----:B----4-:R-:W-:Y:S01]  /*4480*/  VOTEU.ANY UP2, P0 ;  /* 0x0000000000ff7886 */ /* 0x010fe20000040100 */
[----:B------:R-:W-:Y:S11]  /*4490*/  PLOP3.LUT P0, PT, PT, PT, UP2, 0x80, 0x8 ;  /* 0x000000000008781c */ /* 0x000ff60003f0f028 */
[----:B------:R-:W-:Y:S02]  /*44a0*/  @!UPT UIADD3 URZ, UPT, UPT, URZ, URZ, URZ ;  /* 0x000000fffffff290 */ /* 0x000fe4000fffe0ff */
[----:B--2---:R-:W-:Y:S02]  /*44b0*/  @P0 SHF.R.U32.HI R0, RZ, 0x10, R5 ;  /* 0x00000010ff000819 */ /* 0x004fe40000011605 */
[----:B------:R-:W-:Y:S02]  /*44c0*/  @P0 MOV R2, R4 ;  /* 0x0000000400020202 */ /* 0x000fe40000000f00 */
[----:B------:R-:W-:Y:S01]  /*44d0*/  @P0 R2UR UR4, R0 ;  /* 0x00000000000402ca */ /* 0x000fe200000e0000 */
[----:B------:R-:W-:Y:S01]  /*44e0*/  VIADD R0, R3, 0xd0 ;  /* 0x000000d003007836 */ /* 0x000fe20000000000 */
[----:B------:R-:W-:Y:S02]  /*44f0*/  @P0 LOP3.LUT R4, R5, 0xffff, RZ, 0xc0, !PT ;  /* 0x0000ffff05040812 */ /* 0x000fe400078ec0ff */
[----:B------:R-:W-:Y:S02]  /*4500*/  @P0 R2UR UR6, R2 ;  /* 0x00000000020602ca */ /* 0x000fe400000e0000 */
[----:B------:R-:W-:Y:S02]  /*4510*/  PRMT R0, RZ, 0x654, R0 ;  /* 0x00000654ff007816 */ /* 0x000fe40000000000 */
[----:B------:R-:W-:Y:S02]  /*4520*/  @P0 R2UR UR5, R4 ;  /* 0x00000000040502ca */ /* 0x000fe400000e0000 */
[----:B------:R2:W-:Y:S03]  /*4530*/  SYNCS.ARRIVE.TRANS64.RED.A1T0 RZ, [R0+URZ], RZ ;  /* 0x000000ff00ff79a7 */ /* 0x0005e600081004ff */
[----:B------:R-:W-:Y:S04]  /*4540*/  @UP2 UMOV UR29, UR4 ;  /* 0x00000004001d2c82 */ /* 0x000fe80008000000 */
[----:B------:R-:W-:Y:S04]  /*4550*/  @UP2 UMOV UR14, UR6 ;  /* 0x00000006000e2c82 */ /* 0x000fe80008000000 */
[----:B------:R-:W-:Y:S01]  /*4560*/  @UP2 UMOV UR13, UR5 ;  /* 0x00000005000d2c82 */ /* 0x000fe20008000000 */
[----:B------:R-:W-:Y:S05]  /*4570*/  BRA.U !UP0, `(.L_x_83) ;  /* 0x0000000108c07547 */ /* 0x000fea000b800000 */
[----:B------:R-:W-:Y:S02]  /*4580*/  UIMAD.WIDE.U32 UR8, UR13, UR35, URZ ;  /* 0x000000230d0872a5 */ /* 0x000fe4000f8e00ff */
[----:B------:R-:W-:Y:S02]  /*4590*/  UP2UR UR12, UPR, URZ, 0x4 ;  /* 0x00000004ff0c7883 */ /* 0x000fe40008000000 */
[----:B------:R-:W-:Y:S02]  /*45a0*/  UISETP.NE.AND UP2, UPT, UR34, 0x1, UPT ;  /* 0x000000012200788c */ /* 0x000fe4000bf45270 */
[----:B------:R-:W-:Y:S02]  /*45b0*/  UIMAD.WIDE.U32 UR10, UR14, UR32, URZ ;  /* 0x000000200e0a72a5 */ /* 0x000fe4000f8e00ff */
[----:B------:R-:W-:Y:S02]  /*45c0*/  USEL UR4, UR37, UR40, !UP2 ;  /* 0x0000002825047287 */ /* 0x000fe4000d000000 */
[----:B------:R-:W-:Y:S02]  /*45d0*/  UISETP.NE.AND UP0, UPT, UR15, 0x1, UPT ;  /* 0x000000010f00788c */ /* 0x000fe4000bf05270 */
[----:B------:R-:W-:Y:S02]  /*45e0*/  UP2UR UR20, UPR, URZ, 0x2 ;  /* 0x00000002ff147883 */ /* 0x000fe40008000000 */
[----:B------:R-:W-:Y:S02]  /*45f0*/  UISETP.NE.AND UP1, UPT, UR42, 0x1, UPT ;  /* 0x000000012a00788c */ /* 0x000fe4000bf25270 */
[----:B-1----:R-:W-:Y:S02]  /*4600*/  UIMAD.WIDE.U32 UR16, UR4, UR22, URZ ;  /* 0x00000016041072a5 */ /* 0x002fe4000f8e00ff */
[----:B------:R-:W-:Y:S01]  /*4610*/  USEL UR7, UR38, UR41, !UP0 ;  /* 0x0000002926077287 */ /* 0x000fe2000c000000 */
[----:B------:R-:W-:Y:S02]  /*4620*/  UMOV UR5, UR9 ;  /* 0x0000000900057c82 */ /* 0x000fe40008000000 */
[----:B------:R-:W-:Y:S02]  /*4630*/  USHF.R.U32.HI UR6, URZ, UR44, UR5 ;  /* 0x0000002cff067299 */ /* 0x000fe40008011605 */
[----:B------:R-:W-:Y:S02]  /*4640*/  UIMAD.WIDE.U32 UR18, UR7, UR22, URZ ;  /* 0x00000016071272a5 */ /* 0x000fe4000f8e00ff */
[----:B------:R-:W-:Y:S02]  /*4650*/  USEL UR6, UR13, UR6, !UP2 ;  /* 0x000000060d067287 */ /* 0x000fe4000d000000 */
[----:B------:R-:W-:Y:S01]  /*4660*/  UISETP.NE.AND UP2, UPT, UR12, URZ, UPT ;  /* 0x000000ff0c00728c */ /* 0x000fe2000bf45270 */
[----:B------:R-:W-:Y:S01]  /*4670*/  UMOV UR5, UR11 ;  /* 0x0000000b00057c82 */ /* 0x000fe20008000000 */
[----:B------:R-:W-:Y:S02]  /*4680*/  UIMAD.WIDE.U32 UR10, UR6, UR22, URZ ;  /* 0x00000016060a72a5 */ /* 0x000fe4000f8e00ff */
[----:B------:R-:W-:Y:S03]  /*4690*/  USHF.R.U32.HI UR8, URZ, UR33, UR5 ;  /* 0x00000021ff087299 */ /* 0x000fe60008011605 */
[----:B------:R-:W-:Y:S02]  /*46a0*/  UMOV UR5, UR17 ;  /* 0x0000001100057c82 */ /* 0x000fe40008000000 */
[----:B------:R-:W-:Y:S03]  /*46b0*/  @UP1 USHF.R.U32.HI UR4, URZ, UR23, UR5 ;  /* 0x00000017ff041299 */ /* 0x000fe60008011605 */
[----:B------:R-:W-:Y:S01]  /*46c0*/  UMOV UR5, UR19 ;  /* 0x0000001300057c82 */ /* 0x000fe20008000000 */
[----:B------:R-:W-:Y:S02]  /*46d0*/  UIMAD UR4, UR42, UR4, URZ ;  /* 0x000000042a0472a4 */ /* 0x000fe4000f8e02ff */
[----:B------:R-:W-:Y:S02]  /*46e0*/  @UP1 USHF.R.U32.HI UR7, URZ, UR23, UR5 ;  /* 0x00000017ff071299 */ /* 0x000fe40008011605 */
[----:B------:R-:W-:Y:S02]  /*46f0*/  USEL UR5, UR14, UR8, !UP0 ;  /* 0x000000080e057287 */ /* 0x000fe4000c000000 */
[----:B------:R-:W-:Y:S02]  /*4700*/  UIMAD UR8, UR42, UR7, URZ ;  /* 0x000000072a0872a4 */ /* 0x000fe4000f8e02ff */
[----:B------:R-:W-:Y:S03]  /*4710*/  UISETP.GE.AND UP0, UPT, UR6, UR4, UPT ;  /* 0x000000040600728c */ /* 0x000fe6000bf06270 */
[----:B------:R-:W-:Y:S01]  /*4720*/  UMOV UR4, UR11 ;  /* 0x0000000b00047c82 */ /* 0x000fe20008000000 */
[----:B------:R-:W-:Y:S02]  /*4730*/  UISETP.GE.OR UP0, UPT, UR5, UR8, UP0 ;  /* 0x000000080500728c */ /* 0x000fe40008706670 */
[----:B------:R-:W-:Y:S02]  /*4740*/  USHF.R.U32.HI UR4, URZ, UR23, UR4 ;  /* 0x00000017ff047299 */ /* 0x000fe40008011604 */
[----:B------:R-:W-:Y:S02]  /*4750*/  UIMAD.WIDE.U32 UR8, UR5, UR22, URZ ;  /* 0x00000016050872a5 */ /* 0x000fe4000f8e00ff */
[----:B------:R-:W-:Y:S04]  /*4760*/  USEL UR10, UR6, UR4, !UP1 ;  /* 0x00000004060a7287 */ /* 0x000fe8000c800000 */
[----:B------:R-:W-:Y:S01]  /*4770*/  UIADD3 UR11, UPT, UPT, -UR10, URZ, URZ ;  /* 0x000000ff0a0b7290 */ /* 0x000fe2000fffe1ff */
[----:B------:R-:W-:Y:S02]  /*4780*/  @!UP0 UMOV UR4, UR9 ;  /* 0x0000000900048c82 */ /* 0x000fe40008000000 */
[----:B------:R-:W-:Y:S02]  /*4790*/  @!UP0 USHF.R.U32.HI UR4, URZ, UR23, UR4 ;  /* 0x00000017ff048299 */ /* 0x000fe40008011604 */
[----:B------:R-:W-:Y:S02]  /*47a0*/  UIMAD UR8, UR42, UR11, UR6 ;  /* 0x0000000b2a0872a4 */ /* 0x000fe4000f8e0206 */
[----:B------:R-:W-:Y:S02]  /*47b0*/  @!UP0 USEL UR4, UR5, UR4, !UP1 ;  /* 0x0000000405048287 */ /* 0x000fe4000c800000 */
[----:B------:R-:W-:Y:S02]  /*47c0*/  UISETP.NE.AND UP1, UPT, UR20, URZ, UPT ;  /* 0x000000ff1400728c */ /* 0x000fe4000bf25270 */
[----:B------:R-:W-:Y:S02]  /*47d0*/  @!UP0 UIMAD UR8, UR7, UR8, UR4 ;  /* 0x00000008070882a4 */ /* 0x000fe4000f8e0204 */
[----:B------:R-:W-:Y:S02]  /*47e0*/  @!UP0 UIADD3 UR9, UPT, UPT, UR10, -UR4, URZ ;  /* 0x800000040a098290 */ /* 0x000fe4000fffe0ff */
[----:B------:R-:W-:Y:S02]  /*47f0*/  UIADD3 UR4, UPT, UPT, -UR5, URZ, URZ ;  /* 0x000000ff05047290 */ /* 0x000fe4000fffe1ff */
[----:B------:R-:W-:Y:S02]  /*4800*/  UIADD3 UR7, UPT, UPT, -UR6, URZ, URZ ;  /* 0x000000ff06077290 */ /* 0x000fe4000fffe1ff */
[----:B------:R-:W-:Y:S02]  /*4810*/  @!UP0 UIMAD UR6, UR9, UR42, UR5 ;  /* 0x0000002a090682a4 */ /* 0x000fe4000f8e0205 */
[----:B------:R-:W-:Y:S02]  /*4820*/  UIMAD UR14, UR15, UR4, UR14 ;  /* 0x000000040f0e72a4 */ /* 0x000fe4000f8e020e */
[----:B------:R-:W-:Y:S01]  /*4830*/  UIMAD UR4, UR34, UR7, UR13 ;  /* 0x00000007220472a4 */ /* 0x000fe2000f8e020d */
[----:B------:R-:W-:Y:S02]  /*4840*/  @!UP0 UMOV UR5, UR8 ;  /* 0x0000000800058c82 */ /* 0x000fe40008000000 */
[----:B------:R-:W-:Y:S02]  /*4850*/  UIMAD UR14, UR5, UR15, UR14 ;  /* 0x0000000f050e72a4 */ /* 0x000fe4000f8e020e */
[----:B------:R-:W-:Y:S11]  /*4860*/  UIMAD UR13, UR6, UR34, UR4 ;  /* 0x00000022060d72a4 */ /* 0x000ff6000f8e0204 */
[----:B------:R-:W-:Y:S01]  /*4870*/  @!UPT UIADD3 URZ, UPT, UPT, URZ, URZ, URZ ;  /* 0x000000fffffff290 */ /* 0x000fe2000fffe0ff */
.L_x_83:
[----:B------:R-:W3:Y:S01]  /*4880*/  @!UP3 LDCU.128 UR8, c[0x0][0xb10] ;  /* 0x00016200ff08b7ac */ /* 0x000ee20008000c00 */
[----:B------:R-:W-:Y:S02]  /*4890*/  ISETP.NE.U32.AND P0, PT, RZ, UR30, PT ;  /* 0x0000001eff007c0c */ /* 0x000fe4000bf05070 */
[----:B------:R-:W-:Y:S02]  /*48a0*/  SHF.L.U32 R2, R11, 0x1f, RZ ;  /* 0x0000001f0b027819 */ /* 0x000fe400000006ff */
[----:B------:R-:W-:Y:S01]  /*48b0*/  ISETP.NE.AND.EX P0, PT, RZ, UR31, PT, P0 ;  /* 0x0000001fff007c0c */ /* 0x000fe2000bf05300 */
[----:B------:R-:W4:Y:S01]  /*48c0*/  @!UP3 LDCU UR5, c[0x0][0xb0c] ;  /* 0x00016180ff05b7ac */ /* 0x000f220008000800 */
[----:B---3--:R-:W-:Y:S07]  /*48d0*/  UIMAD.WIDE.U32 UR6, UR14, UR8, URZ ;  /* 0x000000080e0672a5 */ /* 0x008fee000f8e00ff */
[----:B------:R-:W-:Y:S01]  /*48e0*/  @!UP3 UMOV UR4, UR7 ;  /* 0x000000070004bc82 */ /* 0x000fe20008000000 */
[----:B----4-:R-:W-:Y:S02]  /*48f0*/  @!UP3 UISETP.NE.AND UP0, UPT, UR5, 0x1, UPT ;  /* 0x000000010500b88c */ /* 0x010fe4000bf05270 */
[----:B------:R-:W-:Y:S02]  /*4900*/  @!UP3 USHF.R.U32.HI UR4, URZ, UR9, UR4 ;  /* 0x00000009ff04b299 */ /* 0x000fe40008011604 */
[----:B------:R-:W-:Y:S02]  /*4910*/  UIMAD.WIDE.U32 UR6, UR13, UR11, URZ ;  /* 0x0000000b0d0672a5 */ /* 0x000fe4000f8e00ff */
[----:B------:R-:W-:Y:S02]  /*4920*/  @!UP3 USEL UR8, UR14, UR4, !UP0 ;  /* 0x000000040e08b287 */ /* 0x000fe4000c000000 */
[----:B------:R-:W-:Y:S03]  /*4930*/  @!UP3 UISETP.NE.AND UP0, UPT, UR10, 0x1, UPT ;  /* 0x000000010a00b88c */ /* 0x000fe6000bf05270 */
[----:B------:R-:W-:Y:S02]  /*4940*/  @!UP3 UMOV UR6, UR7 ;  /* 0x000000070006bc82 */ /* 0x000fe40008000000 */
[----:B------:R-:W3:Y:S02]  /*4950*/  @!UP3 LDCU UR4, c[0x0][0xb20] ;  /* 0x00016400ff04b7ac */ /* 0x000ee40008000800 */
[----:B---3--:R-:W-:Y:S04]  /*4960*/  @!UP3 USHF.R.U32.HI UR6, URZ, UR4, UR6 ;  /* 0x00000004ff06b299 */ /* 0x008fe80008011606 */
[----:B------:R-:W-:Y:S04]  /*4970*/  @!UP3 USEL UR6, UR13, UR6, !UP0 ;  /* 0x000000060d06b287 */ /* 0x000fe8000c000000 */
[----:B------:R-:W-:Y:S02]  /*4980*/  @!UP3 UIADD3 UR4, UPT, UPT, -UR8, UR6, URZ ;  /* 0x000000060804b290 */ /* 0x000fe4000fffe1ff */
[----:B------:R-:W-:Y:S02]  /*4990*/  @!UP3 UIADD3 UR6, UPT, UPT, UR8, -UR6, URZ ;  /* 0x800000060806b290 */ /* 0x000fe4000fffe0ff */
[----:B------:R-:W-:Y:S02]  /*49a0*/  @!UP3 UIMAD UR14, UR4, UR5, UR14 ;  /* 0x00000005040eb2a4 */ /* 0x000fe4000f8e020e */
[----:B------:R-:W-:Y:S01]  /*49b0*/  @!UP3 UIMAD UR13, UR6, UR10, UR13 ;  /* 0x0000000a060db2a4 */ /* 0x000fe2000f8e020d */
[----:B------:R-:W-:Y:S11]  /*49c0*/  BRA.U UP4, `(.L_x_84) ;  /* 0x0000000104107547 */ /* 0x000ff6000b800000 */
[----:B------:R-:W-:Y:S04]  /*49d0*/  MOV R3, UR43 ;  /* 0x0000002b00037c02 */ /* 0x000fe80008000f00 */
[----:B------:R-:W-:Y:S04]  /*49e0*/  SHF.L.U32 R3, R3, 0x1f, RZ ;  /* 0x0000001f03037819 */ /* 0x000fe800000006ff */
[----:B------:R-:W3:Y:S02]  /*49f0*/  SYNCS.PHASECHK.TRANS64.TRYWAIT P1, [UR21+0xb8], R3 ;  /* 0x0000b803ff0075a7 */ /* 0x000ee40008021115 */
[----:B---3--:R-:W-:Y:S05]  /*4a00*/  @!P1 BRA `(.L_x_85) ;  /* 0x0000003000ec9947 */ /* 0x008fea0003800000 */
.L_x_84:
[----:B------:R-:W-:Y:S05]  /*4a10*/  BRA.U !UP6, `(.L_x_86) ;  /* 0x000000010e387547 */ /* 0x000fea000b800000 */
[----:B------:R-:W-:Y:S01]  /*4a20*/  UPLOP3.LUT UP1, UPT, UPT, UPT, UP5, 0x80, 0x8 ;  /* 0x000000000008789c */ /* 0x000fe20003f2f050 */
[----:B--2---:R-:W-:Y:S01]  /*4a30*/  HFMA2 R0, -RZ, RZ, 0, 5.9604644775390625e-08 ;  /* 0x00000001ff007431 */ /* 0x004fe200000001ff */
[----:B------:R-:W2:Y:S01]  /*4a40*/  LDCU.64 UR8, c[0x0][0x358] ;  /* 0x00006b00ff0877ac */ /* 0x000ea20008000a00 */
[----:B------:R-:W-:Y:S03]  /*4a50*/  IMAD.MOV.U32 R111, RZ, RZ, 0x1 ;  /* 0x00000001ff6f7424 */ /* 0x000fe600078e00ff */
[----:B------:R-:W-:Y:S05]  /*4a60*/  PLOP3.LUT P1, PT, PT, PT, UP1, 0x80, 0x8 ;  /* 0x000000000008781c */ /* 0x000fea0003f2f018 */
[----:B------:R-:W3:Y:S01]  /*4a70*/  @UP1 LDCU.64 UR4, c[0x0][0x888] ;  /* 0x00011100ff0417ac */ /* 0x000ee20008000a00 */
[----:B------:R-:W-:Y:S07]  /*4a80*/  @UP1 UIMAD UR6, UR36, UR30, URZ ;  /* 0x0000001e240612a4 */ /* 0x000fee000f8e02ff */
[----:B------:R-:W-:Y:S01]  /*4a90*/  @!P1 PRMT R111, R0, 0x7610, R111 ;  /* 0x00007610006f9816 */ /* 0x000fe2000000006f */
[----:B---3--:R-:W-:Y:S06]  /*4aa0*/  @UP1 UIMAD.WIDE UR4, UR6, 0x4, UR4 ;  /* 0x00000004060418a5 */ /* 0x008fec000f8e0204 */
[----:B-----5:R-:W-:Y:S01]  /*4ab0*/  IMAD.U32 R58, RZ, RZ, UR4 ;  /* 0x00000004ff3a7e24 */ /* 0x020fe2000f8e00ff */
[----:B------:R-:W-:Y:S04]  /*4ac0*/  MOV R59, UR5 ;  /* 0x00000005003b7c02 */ /* 0x000fe80008000f00 */
[----:B------:R-:W3:Y:S01]  /*4ad0*/  @!UP1 LDCU UR4, c[0x0][0x880] ;  /* 0x00011000ff0497ac */ /* 0x000ee20008000800 */
[----:B--2---:R4:W5:Y:S02]  /*4ae0*/  @P1 LDG.E R58, desc[UR8][R58.64] ;  /* 0x000000083a3a1981 */ /* 0x004964000c1e1900 */
[----:B---34-:R-:W-:Y:S07]  /*4af0*/  @!P1 IMAD.U32 R58, RZ, RZ, UR4 ;  /* 0x00000004ff3a9e24 */ /* 0x018fee000f8e00ff */
.L_x_86:
[----:B-----5:R-:W-:Y:S01]  /*4b00*/  @!P0 FSETP.EQ.AND P2, PT, R58, RZ, PT ;  /* 0x000000ff3a00820b */ /* 0x020fe20003f42000 */
[----:B------:R-:W-:Y:S01]  /*4b10*/  @!UPT UIADD3 URZ, UPT, UPT, URZ, URZ, URZ ;  /* 0x000000fffffff290 */ /* 0x000fe2000fffe0ff */
[----:B------:R-:W-:Y:S11]  /*4b20*/  @!P0 BRA `(.L_x_87) ;  /* 0x0000000000148947 */ /* 0x000ff60003800000 */
[----:B------:R-:W-:Y:S02]  /*4b30*/  LOP3.LUT P0, RZ, R111, 0xff, RZ, 0xc0, !PT ;  /* 0x000000ff6fff7812 */ /* 0x000fe4000780c0ff */
[----:B------:R-:W-:Y:S04]  /*4b40*/  PLOP3.LUT P2, PT, PT, PT, UP1, 0x80, 0x8 ;  /* 0x000000000008781c */ /* 0x000fe80003f4f018 */
[----:B------:R-:W-:Y:S07]  /*4b50*/  PLOP3.LUT P2, PT, P2, PT, PT, 0x8, 0x80 ;  /* 0x000000000080781c */ /* 0x000fee000174e170 */
[----:B------:R-:W-:Y:S11]  /*4b60*/  @P0 FSETP.EQ.AND P2, PT, R58, RZ, PT ;  /* 0x000000ff3a00020b */ /* 0x000ff60003f42000 */
[----:B------:R-:W-:Y:S02]  /*4b70*/  @!UPT UIADD3 URZ, UPT, UPT, URZ, URZ, URZ ;  /* 0x000000fffffff290 */ /* 0x000fe4000fffe0ff */
.L_x_87:
[----:B------:R-:W3:Y:S01]  /*4b80*/  SYNCS.PHASECHK.TRANS64.TRYWAIT P0, [UR21+0xa8], R2 ;  /* 0x0000a802ff0075a7 */ /* 0x000ee20008001115 */
[----:B------:R-:W-:Y:S02]  /*4b90*/  ELECT P1, URZ, PT ;  /* 0x0000000000ff782f */ /* 0x000fe40003820000 */
[----:B------:R-:W-:Y:S01]  /*4ba0*/  IADD3 R10, PT, PT, R10, 0x1, RZ ;  /* 0x000000010a0a7810 */ /* 0x000fe20007ffe0ff */
[----:B---3--:R-:W-:Y:S10]  /*4bb0*/  @!P0 BRA `(.L_x_88) ;  /* 0x0000003000988947 */ /* 0x008ff40003800000 */
.L_x_153:
[----:B------:R-:W-:Y:S01]  /*4bc0*/  UPLOP3.LUT UP4, UPT, UPT, UPT, UPT, 0x80, 0x8 ;  /* 0x000000000008789c */ /* 0x000fe20003f8f070 */
[----:B------:R-:W-:Y:S01]  /*4bd0*/  PLOP3.LUT P1, PT, P2, P1, PT, 0xf2, 0x2f ;  /* 0x00000000002f781c */ /* 0x000fe20001723e72 */
[----:B------:R-:W-:Y:S01]  /*4be0*/  UMOV UR6, 0x0 ;  /* 0x0000000000067882 */ /* 0x000fe20000000000 */
[----:B------:R-:W-:Y:S01]  /*4bf0*/  UMOV UR7, 0x10000000 ;  /* 0x1000000000077882 */ /* 0x000fe20000000000 */
[----:B------:R-:W-:Y:S01]  /*4c00*/  UMOV UR28, UR36 ;  /* 0x00000024001c7c82 */ /* 0x000fe20008000000 */
[----:B------:R-:W-:Y:S01]  /*4c10*/  UMOV UR20, UR36 ;  /* 0x0000002400147c82 */ /* 0x000fe20008000000 */
[----:B------:R-:W-:Y:S01]  /*4c20*/  UMOV UR12, UR36 ;  /* 0x00000024000c7c82 */ /* 0x000fe20008000000 */
[----:B------:R-:W-:Y:S01]  /*4c30*/  LOP3.LUT R11, R11, 0x1, RZ, 0x3c, !PT ;  /* 0x000000010b0b7812 */ /* 0x000fe200078e3cff */
[----:B------:R-:W-:Y:S06]  /*4c40*/  UMOV UR36, UR29 ;  /* 0x0000001d00247c82 */ /* 0x000fec0008000000 */
[----:B--2---:R-:W-:Y:S01]  /*4c50*/  @!P1 IADD3 R2, P0, PT, R12, 0x580, RZ ;  /* 0x000005800c029810 */ /* 0x004fe20007f1e0ff */
[----:B------:R-:W-:Y:S03]  /*4c60*/  VOTEU.ALL UP0, P1 ;  /* 0x0000000000ff7886 */ /* 0x000fe60000800000 */
[----:B------:R-:W-:Y:S01]  /*4c70*/  @!P1 R2UR UR5, R2 ;  /* 0x00000000020592ca */ /* 0x000fe200000e0000 */
[----:B------:R-:W-:Y:S01]  /*4c80*/  @!P1 IMAD.X R0, RZ, RZ, R13, P0 ;  /* 0x000000ffff009224 */ /* 0x000fe200000e060d */
[----:B------:R-:W-:Y:S01]  /*4c90*/  @!UP0 UIMAD UR26, UR45, 0x60, URZ ;  /* 0x000000602d1a88a4 */ /* 0x000fe2000f8e02ff */
[----:B------:R-:W-:Y:S01]  /*4ca0*/  ISETP.NE.AND P0, PT, R10, 0x2, PT ;  /* 0x000000020a00780c */ /* 0x000fe20003f05270 */
[----:B------:R-:W-:Y:S02]  /*4cb0*/  @!UP0 USHF.L.U32 UR27, UR46, 0x6, URZ ;  /* 0x000000062e1b8899 */ /* 0x000fe400080006ff */
[----:B------:R-:W-:Y:S01]  /*4cc0*/  @!P1 R2UR UR4, R0 ;  /* 0x00000000000492ca */ /* 0x000fe200000e0000 */
[----:B------:R-:W-:Y:S01]  /*4cd0*/  @!UP0 UIADD3 UR24, UPT, UPT, UR21, 0x200, URZ ;  /* 0x0000020015188890 */ /* 0x000fe2000fffe0ff */
[----:B------:R-:W-:Y:S01]  /*4ce0*/  SEL R0, RZ, 0x1, P0 ;  /* 0x00000001ff007807 */ /* 0x000fe20000000000 */
[----:B------:R-:W-:Y:S01]  /*4cf0*/  @!UP0 UIADD3 UR25, UPT, UPT, UR21, 0xa0, URZ ;  /* 0x000000a015198890 */ /* 0x000fe2000fffe0ff */
[----:B------:R-:W-:Y:S01]  /*4d00*/  SEL R10, R10, RZ, P0 ;  /* 0x000000ff0a0a7207 */ /* 0x000fe20000000000 */
[----:B------:R-:W-:Y:S01]  /*4d10*/  @!UP0 UIADD3 UR16, UPT, UPT, UR21, 0xa00, URZ ;  /* 0x00000a0015108890 */ /* 0x000fe2000fffe0ff */
[----:B------:R-:W-:Y:S01]  /*4d20*/  LOP3.LUT R9, R9, R0, RZ, 0x3c, !PT ;  /* 0x0000000009097212 */ /* 0x000fe200078e3cff */
[----:B------:R-:W-:Y:S01]  /*4d30*/  IMAD.U32 R2, RZ, RZ, UR5 ;  /* 0x00000005ff027e24 */ /* 0x000fe2000f8e00ff */
[----:B------:R-:W-:Y:S02]  /*4d40*/  @!UP0 UIADD3 UR8, UPT, UPT, UR21, 0x1200, URZ ;  /* 0x0000120015088890 */ /* 0x000fe4000fffe0ff */
[----:B------:R-:W-:Y:S02]  /*4d50*/  @!UP0 UIADD3 UR18, UPT, UPT, UR26, 0x20, URZ ;  /* 0x000000201a128890 */ /* 0x000fe4000fffe0ff */
[----:B------:R-:W-:Y:S01]  /*4d60*/  @!UP0 UIADD3 UR10, UPT, UPT, UR26, 0x40, URZ ;  /* 0x000000401a0a8890 */ /* 0x000fe2000fffe0ff */
[----:B------:R-:W-:Y:S01]  /*4d70*/  IMAD.U32 R3, RZ, RZ, UR4 ;  /* 0x00000004ff037e24 */ /* 0x000fe2000f8e00ff */
[----:B------:R-:W-:Y:S01]  /*4d80*/  @!P1 R2UR UR4, R2 ;  /* 0x00000000020492ca */ /* 0x000fe200000e0000 */
[----:B------:R-:W-:Y:S01]  /*4d90*/  VOTEU.ALL UP0, P1 ;  /* 0x0000000000ff7886 */ /* 0x000fe20000800000 */
[----:B------:R-:W-:Y:S01]  /*4da0*/  UMOV UR17, UR25 ;  /* 0x0000001900117c82 */ /* 0x000fe20008000000 */
[----:B------:R-:W-:Y:S01]  /*4db0*/  UMOV UR19, UR27 ;  /* 0x0000001b00137c82 */ /* 0x000fe20008000000 */
[----:B------:R-:W-:Y:S01]  /*4dc0*/  @!P1 R2UR UR5, R3 ;  /* 0x00000000030592ca */ /* 0x000fe200000e0000 */
[----:B------:R-:W-:Y:S01]  /*4dd0*/  UMOV UR9, UR25 ;  /* 0x0000001900097c82 */ /* 0x000fe20008000000 */
[----:B------:R-:W-:Y:S01]  /*4de0*/  UMOV UR11, UR27 ;  /* 0x0000001b000b7c82 */ /* 0x000fe20008000000 */
[----:B------:R-:W-:Y:S02]  /*4df0*/  UIADD3 UR45, UPT, UPT, UR13, UR55, URZ ;  /* 0x000000370d2d7290 */ /* 0x000fe4000fffe0ff */
[----:B------:R-:W-:Y:S08]  /*4e00*/  UIADD3 UR46, UPT, UPT, UR14, UR58, URZ ;  /* 0x0000003a0e2e7290 */ /* 0x000ff0000fffe0ff */
[----:B------:R2:W-:Y:S01]  /*4e10*/  @!UP0 UTMALDG.3D [UR24], [UR4], desc[UR6] ;  /* 0x00000618040085b4 */ /* 0x0005e20008011000 */
[----:B------:R-:W-:Y:S05]  /*4e20*/  VOTEU.ALL UP0, P1 ;  /* 0x0000000000ff7886 */ /* 0x000fea0000800000 */
[----:B------:R2:W-:Y:S01]  /*4e30*/  @!UP0 UTMALDG.3D [UR16], [UR4], desc[UR6] ;  /* 0x00000610040085b4 */ /* 0x0005e20008011000 */
[----:B------:R-:W-:Y:S05]  /*4e40*/  VOTEU.ALL UP0, P1 ;  /* 0x0000000000ff7886 */ /* 0x000fea0000800000 */
[----:B------:R2:W-:Y:S01]  /*4e50*/  @!UP0 UTMALDG.3D [UR8], [UR4], desc[UR6] ;  /* 0x00000608040085b4 */ /* 0x0005e20008011000 */
[----:B------:R2:W-:Y:S01]  /*4e60*/  @!P1 SYNCS.ARRIVE.TRANS64.RED.A0TR RZ, [UR21+0xa0], R8 ;  /* 0x0000a008ffff99a7 */ /* 0x0005e20008300415 */
[----:B------:R-:W-:Y:S01]  /*4e70*/  SYNCS.ARRIVE.TRANS64.RED.A1T0 RZ, [UR39], RZ ;  /* 0x000000ffffff79a7 */ /* 0x000fe20008100427 */
[----:B------:R-:W-:Y:S05]  /*4e80*/  BRA.U UP2, `(.L_x_89) ;  /* 0xfffffff502407547 */ /* 0x000fea000b83ffff */
[----:B------:R-:W-:Y:S07]  /*4e90*/  MOV R0, UR21 ;  /* 0x0000001500007c02 */ /* 0x000fee0008000f00 */
.L_x_90:
[----:B---3--:R-:W-:-:S04]  /*4ea0*/  SHF.L.U32 R2, R11, 0x1f, RZ ;  /* 0x0000001f0b027819 */ /* 0x008fc800000006ff */
[----:B------:R3:W4:Y:S03]  /*4eb0*/  SYNCS.PHASECHK.TRANS64.TRYWAIT P0, [R0+URZ+0xa8], R2 ;  /* 0x0000a802000075a7 */ /* 0x00072600080011ff */
[----:B----4-:R-:W-:Y:S05]  /*4ec0*/  @!P0 NANOSLEEP.SYNCS 0x989680 ;  /* 0x009896800000895d */ /* 0x010fea0003900000 */
[----:B------:R-:W4:Y:S02]  /*4ed0*/  @!P0 SYNCS.PHASECHK.TRANS64 P0, [R0+URZ+0xa8], R2 ;  /* 0x0000a802000085a7 */ /* 0x000f2400080010ff */
[----:B-12-4-:R-:W-:Y:S05]  /*4ee0*/  @P0 EXIT ;  /* 0x000000000000094d */ /* 0x016fea0003800000 */
[----:B------:R-:W-:Y:S05]  /*4ef0*/  BRA `(.L_x_90) ;  /* 0xfffffffc00e87947 */ /* 0x000fea000383ffff */
.L_x_81:
[----:B------:R-:W-:-:S06]  /*4f00*/  UISETP.GE.AND UP0, UPT, UR20, 0x4, UPT ;  /* 0x000000041400788c */ /* 0x000fcc000bf06270 */
[----:B------:R-:W-:-:S13]  /*4f10*/  PLOP3.LUT P0, PT, PT, PT, UP0, 0x80, 0x8 ;  /* 0x000000000008781c */ /* 0x000fda0003f0f008 */
[----:B-1----:R-:W-:Y:S05]  /*4f20*/  @!P0 EXIT ;  /* 0x000000000000894d */ /* 0x002fea0003800000 */
[----:B------:R-:W-:Y:S01]  /*4f30*/  BAR.SYNC.DEFER_BLOCKING 0x6, 0xa0 ;  /* 0x0182800000007b1d */ /* 0x000fe20000010000 */
[C---:B------:R-:W-:Y:S01]  /*4f40*/  IMAD.SHL.U32 R6, R101.reuse, 0x20, RZ ;  /* 0x0000002065067824 */ /* 0x040fe200078e00ff */
[----:B------:R-:W-:Y:S01]  /*4f50*/  CS2R R114, SRZ ;  /* 0x0000000000727805 */ /* 0x000fe2000001ff00 */
[C---:B------:R-:W-:Y:S02]  /*4f60*/  IMAD.SHL.U32 R110, R101.reuse, 0x10, RZ ;  /* 0x00000010656e7824 */ /* 0x040fe400078e00ff */
[C---:B------:R-:W-:Y:S01]  /*4f70*/  IMAD.SHL.U32 R3, R101.reuse, 0x4, RZ ;  /* 0x0000000465037824 */ /* 0x040fe200078e00ff */
[----:B------:R-:W-:Y:S02]  /*4f80*/  UMOV UR44, 0x400 ;  /* 0x00000400002c7882 */ /* 0x000fe40000000000 */
[----:B------:R-:W1:Y:S01]  /*4f90*/  LDC.64 R106, c[0x0][0x888] ;  /* 0x00022200ff6a7b82 */ /* 0x000e620000000a00 */
[----:B------:R-:W-:Y:S01]  /*4fa0*/  ULEA UR44, UR61, UR44, 0x18 ;  /* 0x0000002c3d2c7291 */ /* 0x000fe2000f8ec0ff */
[----:B------:R-:W-:Y:S01]  /*4fb0*/  LOP3.LUT R2, R6, 0x80, RZ, 0xc0, !PT ;  /* 0x0000008006027812 */ /* 0x000fe200078ec0ff */
[----:B------:R-:W-:Y:S01]  /*4fc0*/  IMAD.MOV.U32 R56, RZ, RZ, RZ ;  /* 0x000000ffff387224 */ /* 0x000fe200078e00ff */
[----:B------:R-:W-:Y:S01]  /*4fd0*/  LOP3.LUT R110, R110, 0x600, RZ, 0xc0, !PT ;  /* 0x000006006e6e7812 */ /* 0x000fe200078ec0ff */
[----:B------:R-:W-:Y:S01]  /*4fe0*/  UIADD3 UR4, UPT, UPT, UR44, 0x1a00, URZ ;  /* 0x00001a002c047890 */ /* 0x000fe2000fffe0ff */
[----:B------:R-:W-:Y:S01]  /*4ff0*/  LOP3.LUT R2, R2, 0x10, R101, 0xf8, !PT ;  /* 0x0000001002027812 */ /* 0x000fe200078ef865 */
[----:B------:R-:W-:Y:S01]  /*5000*/  IMAD.MOV.U32 R116, RZ, RZ, RZ ;  /* 0x000000ffff747224 */ /* 0x000fe200078e00ff */
[----:B------:R-:W2:Y:S01]  /*5010*/  LDC.64 R108, c[0x0][0x890] ;  /* 0x00022400ff6c7b82 */ /* 0x000ea20000000a00 */
[--C-:B------:R-:W-:Y:S01]  /*5020*/  LOP3.LUT R110, R110, 0x60, R6.reuse, 0xf8, !PT ;  /* 0x000000606e6e7812 */ /* 0x100fe200078ef806 */
[----:B------:R-:W-:Y:S01]  /*5030*/  IMAD.MOV.U32 R113, RZ, RZ, RZ ;  /* 0x000000ffff717224 */ /* 0x000fe200078e00ff */
[----:B------:R-:W-:Y:S01]  /*5040*/  LOP3.LUT R3, R2, 0x10, R3, 0x78, !PT ;  /* 0x0000001002037812 */ /* 0x000fe200078e7803 */
[----:B------:R-:W-:Y:S01]  /*5050*/  IMAD.U32 R2, R101, 0x10000, RZ ;  /* 0x0001000065027824 */ /* 0x000fe200078e00ff */
[----:B------:R-:W-:Y:S01]  /*5060*/  LOP3.LUT R110, R110, 0x100, R6, 0xf8, !PT ;  /* 0x000001006e6e7812 */ /* 0x000fe200078ef806 */
[----:B------:R-:W-:Y:S01]  /*5070*/  IMAD.U32 R117, RZ, RZ, UR4 ;  /* 0x00000004ff757e24 */ /* 0x000fe2000f8e00ff */
[----:B------:R-:W3:Y:S01]  /*5080*/  LDCU UR53, c[0x0][0x370] ;  /* 0x00006e00ff3577ac */ /* 0x000ee20008000800 */
[----:B------:R-:W4:Y:S01]  /*5090*/  LDC.64 R104, c[0x0][0x8b0] ;  /* 0x00022c00ff687b82 */ /* 0x000f220000000a00 */
[----:B------:R-:W3:Y:S01]  /*50a0*/  LDS R0, [UR44+0x170] ;  /* 0x0001702cff007984 */ /* 0x000ee20008000800 */
[----:B------:R-:W-:Y:S01]  /*50b0*/  LOP3.LUT R2, R2, 0x600000, RZ, 0xc0, !PT ;  /* 0x0060000002027812 */ /* 0x000fe200078ec0ff */
[----:B------:R-:W1:Y:S01]  /*50c0*/  LDCU.64 UR62, c[0x0][0x348] ;  /* 0x00006900ff3e77ac */ /* 0x000e620008000a00 */
[----:B------:R-:W-:Y:S01]  /*50d0*/  LOP3.LUT R110, R110, R3, RZ, 0xfc, !PT ;  /* 0x000000036e6e7212 */ /* 0x000fe200078efcff */
[----:B------:R-:W1:Y:S03]  /*50e0*/  LDCU UR43, c[0x0][0xb0c] ;  /* 0x00016180ff2b77ac */ /* 0x000e660008000800 */
[----:B------:R-:W1:Y:S01]  /*50f0*/  LDC.64 R102, c[0x0][0x8a8] ;  /* 0x00022a00ff667b82 */ /* 0x000e620000000a00 */
[----:B------:R-:W1:Y:S01]  /*5100*/  LDCU UR39, c[0x0][0xb30] ;  /* 0x00016600ff2777ac */ /* 0x000e620008000800 */
[----:B------:R-:W1:Y:S01]  /*5110*/  LDCU.64 UR56, c[0x0][0x888] ;  /* 0x00011100ff3877ac */ /* 0x000e620008000a00 */
[----:B------:R-:W1:Y:S01]  /*5120*/  LDCU.64 UR40, c[0x0][0xb28] ;  /* 0x00016500ff2877ac */ /* 0x000e620008000a00 */
[----:B------:R-:W1:Y:S01]  /*5130*/  LDCU.128 UR48, c[0x0][0xb10] ;  /* 0x00016200ff3077ac */ /* 0x000e620008000c00 */
[----:B------:R-:W1:Y:S01]  /*5140*/  LDCU UR52, c[0x0][0x374] ;  /* 0x00006e80ff3477ac */ /* 0x000e620008000800 */
[----:B------:R-:W-:Y:S01]  /*5150*/  UIADD3 UR59, UPT, UPT, UR44, 0x200, URZ ;  /* 0x000002002c3b7890 */ /* 0x000fe2000fffe0ff */
[----:B--23--:R-:W-:-:S11]  /*5160*/  IMAD.IADD R2, R0, 0x1, R2 ;  /* 0x0000000100027824 */ /* 0x00cfd600078e0202 */
.L_x_110:
[----:B------:R-:W-:Y:S02]  /*5170*/  LEA R8, R113, UR44, 0x3 ;  /* 0x0000002c71087c11 */ /* 0x000fe4000f8e18ff */
[----:B------:R-:W-:Y:S02]  /*5180*/  SHF.L.U32 R0, R115, 0x1f, RZ ;  /* 0x0000001f73007819 */ /* 0x000fe400000006ff */
[----:B-1----:R-:W-:Y:S02]  /*5190*/  LEA R4, R113, UR44, 0x4 ;  /* 0x0000002c71047c11 */ /* 0x002fe4000f8e20ff */
[----:B--2---:R-:W2:Y:S02]  /*51a0*/  SYNCS.PHASECHK.TRANS64.TRYWAIT P0, [R8+URZ+0xc0], R0 ;  /* 0x0000c000080075a7 */ /* 0x004ea400080011ff */
[----:B--2---:R-:W-:Y:S05]  /*51b0*/  @!P0 BRA `(.L_x_91) ;  /* 0x0000002c00308947 */ /* 0x004fea0003800000 */
.L_x_154:
[----:B------:R-:W3:Y:S01]  /*51c0*/  LDS.128 R4, [R4+0x150] ;  /* 0x0001500004047984 */ /* 0x000ee20000000c00 */
[----:B------:R-:W-:Y:S01]  /*51d0*/  UISETP.GE.AND UP0, UPT, UR42, 0x1, UPT ;  /* 0x000000012a00788c */ /* 0x000fe2000bf06270 */
[----:B------:R-:W-:Y:S01]  /*51e0*/  @!PT LDS RZ, [RZ] ;  /* 0x00000000fffff984 */ /* 0x000fe20000000800 */
[----:B------:R-:W-:Y:S01]  /*51f0*/  @!PT LDS RZ, [RZ] ;  /* 0x00000000fffff984 */ /* 0x000fe20000000800 */
[----:B------:R-:W-:Y:S01]  /*5200*/  @!PT LDS RZ, [RZ] ;  /* 0x00000000fffff984 */ /* 0x000fe20000000800 */
[----:B------:R-:W-:Y:S01]  /*5210*/  @!PT LDS RZ, [RZ] ;  /* 0x00000000fffff984 */ /* 0x000fe20000000800 */
[----:B------:R1:W-:Y:S06]  /*5220*/  MEMBAR.ALL.CTA ;  /* 0x0000000000007992 */ /* 0x0003ec0000008000 */
[----:B-1----:R-:W1:Y:S01]  /*5230*/  FENCE.VIEW.ASYNC.S ;  /* 0x00000000000073c6 */ /* 0x002e620000000000 */
[----:B---3--:R-:W-:Y:S11]  /*5240*/  LOP3.LUT P0, RZ, R6, 0x1, RZ, 0xc0, !PT ;  /* 0x0000000106ff7812 */ /* 0x008ff6000780c0ff */
[----:B------:R-:W-:Y:S02]  /*5250*/  @!UPT UIADD3 URZ, UPT, UPT, URZ, URZ, URZ ;  /* 0x000000fffffff290 */ /* 0x000fe4000fffe0ff */
[----:B-1----:R-:W-:Y:S01]  /*5260*/  VOTEU.ANY UP1, P0 ;  /* 0x0000000000ff7886 */ /* 0x002fe20000020100 */
[----:B------:R-:W-:Y:S01]  /*5270*/  PLOP3.LUT P0, PT, PT, PT, UP1, 0x80, 0x8 ;  /* 0x000000000008781c */ /* 0x000fe20003f0f018 */
[----:B------:R-:W-:Y:S11]  /*5280*/  UP2UR UR47, UPR, URZ, 0x2 ;  /* 0x00000002ff2f7883 */ /* 0x000ff60008000000 */
[----:B------:R-:W-:Y:S01]  /*5290*/  @!UPT UIADD3 URZ, UPT, UPT, URZ, URZ, URZ ;  /* 0x000000fffffff290 */ /* 0x000fe2000fffe0ff */
        /* <DEDUP_REMOVED lines=13> */
[----:B------:R-:W2:Y:S01]  /*5370*/  LDCU UR12, c[0x0][0xb20] ;  /* 0x00016400ff0c77ac */ /* 0x000ea20008000800 */
[----:B------:R-:W-:Y:S02]  /*5380*/  UIMAD.WIDE.U32 UR4, UR52, UR51, URZ ;  /* 0x00000033340472a5 */ /* 0x000fe4000f8e00ff */
[----:B------:R-:W-:Y:S02]  /*5390*/  UIMAD.WIDE.U32 UR6, UR53, UR48, URZ ;  /* 0x00000030350672a5 */ /* 0x000fe4000f8e00ff */
[----:B------:R-:W-:Y:S02]  /*53a0*/  UISETP.NE.AND UP0, UPT, UR50, 0x1, UPT ;  /* 0x000000013200788c */ /* 0x000fe4000bf05270 */
[----:B------:R-:W-:Y:S02]  /*53b0*/  UIMAD.WIDE.U32 UR8, UR37, UR51, URZ ;  /* 0x00000033250872a5 */ /* 0x000fe4000f8e00ff */
[----:B------:R-:W-:Y:S02]  /*53c0*/  UIMAD.WIDE.U32 UR10, UR38, UR48, URZ ;  /* 0x00000030260a72a5 */ /* 0x000fe4000f8e00ff */
[----:B------:R-:W-:Y:S02]  /*53d0*/  UISETP.NE.AND UP1, UPT, UR43, 0x1, UPT ;  /* 0x000000012b00788c */ /* 0x000fe4000bf25270 */
[----:B------:R-:W-:Y:S01]  /*53e0*/  UISETP.NE.AND UP2, UPT, UR42, 0x1, UPT ;  /* 0x000000012a00788c */ /* 0x000fe2000bf45270 */
[----:B------:R-:W-:Y:S02]  /*53f0*/  UMOV UR4, UR5 ;  /* 0x0000000500047c82 */ /* 0x000fe40008000000 */
[----:B--2---:R-:W-:Y:S03]  /*5400*/  USHF.R.U32.HI UR5, URZ, UR12, UR4 ;  /* 0x0000000cff057299 */ /* 0x004fe60008011604 */
[----:B------:R-:W-:Y:S02]  /*5410*/  UMOV UR4, UR7 ;  /* 0x0000000700047c82 */ /* 0x000fe40008000000 */
[----:B------:R-:W-:Y:S02]  /*5420*/  USHF.R.U32.HI UR7, URZ, UR49, UR4 ;  /* 0x00000031ff077299 */ /* 0x000fe40008011604 */
[----:B------:R-:W-:Y:S02]  /*5430*/  USEL UR4, UR52, UR5, !UP0 ;  /* 0x0000000534047287 */ /* 0x000fe4000c000000 */
[----:B------:R-:W-:Y:S01]  /*5440*/  USEL UR7, UR53, UR7, !UP1 ;  /* 0x0000000735077287 */ /* 0x000fe2000c800000 */
[----:B------:R-:W-:Y:S01]  /*5450*/  UMOV UR5, UR9 ;  /* 0x0000000900057c82 */ /* 0x000fe20008000000 */
[----:B------:R-:W-:Y:S02]  /*5460*/  UIMAD.WIDE.U32 UR8, UR4, UR40, URZ ;  /* 0x00000028040872a5 */ /* 0x000fe4000f8e00ff */
[----:B------:R-:W-:Y:S03]  /*5470*/  USHF.R.U32.HI UR6, URZ, UR12, UR5 ;  /* 0x0000000cff067299 */ /* 0x000fe60008011605 */
[----:B------:R-:W-:Y:S01]  /*5480*/  UMOV UR5, UR11 ;  /* 0x0000000b00057c82 */ /* 0x000fe20008000000 */
[----:B------:R-:W-:Y:S02]  /*5490*/  UIMAD.WIDE.U32 UR10, UR7, UR40, URZ ;  /* 0x00000028070a72a5 */ /* 0x000fe4000f8e00ff */
[----:B------:R-:W-:Y:S02]  /*54a0*/  USHF.R.U32.HI UR12, URZ, UR49, UR5 ;  /* 0x00000031ff0c7299 */ /* 0x000fe40008011605 */
[----:B------:R-:W-:Y:S01]  /*54b0*/  USEL UR6, UR37, UR6, !UP0 ;  /* 0x0000000625067287 */ /* 0x000fe2000c000000 */
[----:B------:R-:W-:Y:S02]  /*54c0*/  UMOV UR5, UR9 ;  /* 0x0000000900057c82 */ /* 0x000fe40008000000 */
[----:B------:R-:W-:Y:S01]  /*54d0*/  UMOV UR10, UR11 ;  /* 0x0000000b000a7c82 */ /* 0x000fe20008000000 */
[----:B------:R-:W-:Y:S02]  /*54e0*/  @UP2 USHF.R.U32.HI UR4, URZ, UR41, UR5 ;  /* 0x00000029ff042299 */ /* 0x000fe40008011605 */
[----:B------:R-:W-:Y:S02]  /*54f0*/  @UP2 USHF.R.U32.HI UR7, URZ, UR41, UR10 ;  /* 0x00000029ff072299 */ /* 0x000fe4000801160a */
[----:B------:R-:W-:Y:S02]  /*5500*/  UIMAD UR4, UR42, UR4, URZ ;  /* 0x000000042a0472a4 */ /* 0x000fe4000f8e02ff */
[----:B------:R-:W-:Y:S02]  /*5510*/  UIMAD.WIDE.U32 UR10, UR6, UR40, URZ ;  /* 0x00000028060a72a5 */ /* 0x000fe4000f8e00ff */
[----:B------:R-:W-:Y:S02]  /*5520*/  USEL UR5, UR38, UR12, !UP1 ;  /* 0x0000000c26057287 */ /* 0x000fe4000c800000 */
[----:B------:R-:W-:Y:S02]  /*5530*/  UIMAD UR8, UR42, UR7, URZ ;  /* 0x000000072a0872a4 */ /* 0x000fe4000f8e02ff */
[----:B------:R-:W-:Y:S03]  /*5540*/  UISETP.GE.AND UP0, UPT, UR6, UR4, UPT ;  /* 0x000000040600728c */ /* 0x000fe6000bf06270 */
[----:B------:R-:W-:Y:S01]  /*5550*/  UMOV UR4, UR11 ;  /* 0x0000000b00047c82 */ /* 0x000fe20008000000 */
[----:B------:R-:W-:Y:S02]  /*5560*/  UISETP.GE.OR UP0, UPT, UR5, UR8, UP0 ;  /* 0x000000080500728c */ /* 0x000fe40008706670 */
[----:B------:R-:W-:Y:S02]  /*5570*/  USHF.R.U32.HI UR4, URZ, UR41, UR4 ;  /* 0x00000029ff047299 */ /* 0x000fe40008011604 */
[----:B------:R-:W-:Y:S02]  /*5580*/  UIMAD.WIDE.U32 UR8, UR5, UR40, URZ ;  /* 0x00000028050872a5 */ /* 0x000fe4000f8e00ff */
[----:B------:R-:W-:Y:S02]  /*5590*/  USEL UR11, UR6, UR4, !UP2 ;  /* 0x00000004060b7287 */ /* 0x000fe4000d000000 */
[----:B------:R-:W-:Y:S02]  /*55a0*/  UIADD3 UR8, UPT, UPT, -UR5, URZ, URZ ;  /* 0x000000ff05087290 */ /* 0x000fe4000fffe1ff */
[----:B------:R-:W-:Y:S01]  /*55b0*/  UIADD3 UR10, UPT, UPT, -UR11, URZ, URZ ;  /* 0x000000ff0b0a7290 */ /* 0x000fe2000fffe1ff */
[----:B------:R-:W-:Y:S01]  /*55c0*/  @!UP0 UMOV UR4, UR9 ;  /* 0x0000000900048c82 */ /* 0x000fe20008000000 */
[----:B------:R-:W-:Y:S02]  /*55d0*/  UIADD3 UR9, UPT, UPT, -UR6, URZ, URZ ;  /* 0x000000ff06097290 */ /* 0x000fe4000fffe1ff */
[----:B------:R-:W-:Y:S02]  /*55e0*/  @!UP0 USHF.R.U32.HI UR4, URZ, UR41, UR4 ;  /* 0x00000029ff048299 */ /* 0x000fe40008011604 */
[----:B------:R-:W-:Y:S02]  /*55f0*/  UIMAD UR10, UR42, UR10, UR6 ;  /* 0x0000000a2a0a72a4 */ /* 0x000fe4000f8e0206 */
[----:B------:R-:W-:Y:S04]  /*5600*/  @!UP0 USEL UR4, UR5, UR4, !UP2 ;  /* 0x0000000405048287 */ /* 0x000fe8000d000000 */
[----:B------:R-:W-:Y:S02]  /*5610*/  @!UP0 UIMAD UR10, UR7, UR10, UR4 ;  /* 0x0000000a070a82a4 */ /* 0x000fe4000f8e0204 */
[----:B------:R-:W-:Y:S02]  /*5620*/  @!UP0 UIADD3 UR11, UPT, UPT, UR11, -UR4, URZ ;  /* 0x800000040b0b8290 */ /* 0x000fe4000fffe0ff */
[----:B------:R-:W-:Y:S02]  /*5630*/  UIMAD UR7, UR43, UR8, UR38 ;  /* 0x000000082b0772a4 */ /* 0x000fe4000f8e0226 */
[----:B------:R-:W-:Y:S02]  /*5640*/  @!UP0 UIMAD UR6, UR11, UR42, UR5 ;  /* 0x0000002a0b0682a4 */ /* 0x000fe4000f8e0205 */
[----:B------:R-:W-:Y:S01]  /*5650*/  UIMAD UR4, UR50, UR9, UR37 ;  /* 0x00000009320472a4 */ /* 0x000fe2000f8e0225 */
[----:B------:R-:W-:Y:S02]  /*5660*/  @!UP0 UMOV UR5, UR10 ;  /* 0x0000000a00058c82 */ /* 0x000fe40008000000 */
[----:B------:R-:W-:Y:S02]  /*5670*/  UIMAD UR38, UR5, UR43, UR7 ;  /* 0x0000002b052672a4 */ /* 0x000fe4000f8e0207 */
[----:B------:R-:W-:Y:S11]  /*5680*/  UIMAD UR37, UR6, UR50, UR4 ;  /* 0x00000032062572a4 */ /* 0x000ff6000f8e0204 */
[----:B------:R-:W-:Y:S01]  /*5690*/  @!UPT UIADD3 URZ, UPT, UPT, URZ, URZ, URZ ;  /* 0x000000fffffff290 */ /* 0x000fe2000fffe0ff */
.L_x_92:
[----:B------:R-:W-:Y:S01]  /*56a0*/  UISETP.NE.AND UP0, UPT, UR39, 0x1, UPT ;  /* 0x000000012700788c */ /* 0x000fe2000bf05270 */
[----:B------:R-:W-:Y:S10]  /*56b0*/  IADD3 R113, PT, PT, R113, 0x1, RZ ;  /* 0x0000000171717810 */ /* 0x000ff40007ffe0ff */
[----:B------:R-:W2:Y:S01]  /*56c0*/  @!UP0 LDCU.128 UR12, c[0x0][0xb10] ;  /* 0x00016200ff0c87ac */ /* 0x000ea20008000c00 */
[----:B------:R-:W3:Y:S01]  /*56d0*/  @!UP0 LDCU UR5, c[0x0][0xb0c] ;  /* 0x00016180ff0587ac */ /* 0x000ee20008000800 */
[----:B------:R-:W4:Y:S01]  /*56e0*/  @!UP0 LDCU UR10, c[0x0][0xb20] ;  /* 0x00016400ff0a87ac */ /* 0x000f220008000800 */
[----:B--2---:R-:W-:Y:S02]  /*56f0*/  UIMAD.WIDE.U32 UR8, UR38, UR12, URZ ;  /* 0x0000000c260872a5 */ /* 0x004fe4000f8e00ff */
[----:B------:R-:W-:Y:S02]  /*5700*/  UIMAD.WIDE.U32 UR6, UR37, UR15, URZ ;  /* 0x0000000f250672a5 */ /* 0x000fe4000f8e00ff */
[----:B------:R-:W-:Y:S03]  /*5710*/  @!UP0 UISETP.NE.AND UP1, UPT, UR14, 0x1, UPT ;  /* 0x000000010e00888c */ /* 0x000fe6000bf25270 */
[----:B------:R-:W-:Y:S01]  /*5720*/  @!UP0 UMOV UR4, UR9 ;  /* 0x0000000900048c82 */ /* 0x000fe20008000000 */
[----:B---3--:R-:W-:Y:S02]  /*5730*/  @!UP0 UISETP.NE.AND UP2, UPT, UR5, 0x1, UPT ;  /* 0x000000010500888c */ /* 0x008fe4000bf45270 */
[----:B------:R-:W-:Y:S01]  /*5740*/  @!UP0 USHF.R.U32.HI UR4, URZ, UR13, UR4 ;  /* 0x0000000dff048299 */ /* 0x000fe20008011604 */
[----:B------:R-:W-:Y:S02]  /*5750*/  @!UP0 UMOV UR6, UR7 ;  /* 0x0000000700068c82 */ /* 0x000fe40008000000 */
[----:B----4-:R-:W-:Y:S02]  /*5760*/  @!UP0 USHF.R.U32.HI UR6, URZ, UR10, UR6 ;  /* 0x0000000aff068299 */ /* 0x010fe40008011606 */
[----:B------:R-:W-:Y:S02]  /*5770*/  @!UP0 USEL UR7, UR38, UR4, !UP2 ;  /* 0x0000000426078287 */ /* 0x000fe4000d000000 */
[----:B------:R-:W-:Y:S04]  /*5780*/  @!UP0 USEL UR6, UR37, UR6, !UP1 ;  /* 0x0000000625068287 */ /* 0x000fe8000c800000 */
[----:B------:R-:W-:Y:S02]  /*5790*/  @!UP0 UIADD3 UR4, UPT, UPT, -UR7, UR6, URZ ;  /* 0x0000000607048290 */ /* 0x000fe4000fffe1ff */
[----:B------:R-:W-:Y:S02]  /*57a0*/  @!UP0 UIADD3 UR6, UPT, UPT, UR7, -UR6, URZ ;  /* 0x8000000607068290 */ /* 0x000fe4000fffe0ff */
[----:B------:R-:W-:Y:S02]  /*57b0*/  @!UP0 UIMAD UR38, UR4, UR5, UR38 ;  /* 0x00000005042682a4 */ /* 0x000fe4000f8e0226 */
[----:B------:R-:W-:Y:S02]  /*57c0*/  @!UP0 UIMAD UR37, UR6, UR14, UR37 ;  /* 0x0000000e062582a4 */ /* 0x000fe4000f8e0225 */
[----:B------:R-:W-:Y:S09]  /*57d0*/  ULOP3.LUT UP0, URZ, UR59, 0x90, URZ, 0xc0, !UPT ;  /* 0x000000903bff7892 */ /* 0x000ff2000f80c0ff */
[----:B------:R-:W-:Y:S05]  /*57e0*/  BRA.U !UP0, `(.L_x_93) ;  /* 0x0000000108407547 */ /* 0x000fea000b800000 */
[----:B------:R-:W2:Y:S01]  /*57f0*/  LDCU.64 UR8, c[0x4][0x80] ;  /* 0x01001000ff0877ac */ /* 0x000ea20008000a00 */
[----:B------:R-:W-:Y:S01]  /*5800*/  MOV R15, 0x0 ;  /* 0x00000000000f7802 */ /* 0x000fe20000000f00 */
[----:B------:R-:W-:Y:S02]  /*5810*/  HFMA2 R12, -RZ, RZ, 0, 5.9604644775390625e-08 ;  /* 0x00000001ff0c7431 */ /* 0x000fe400000001ff */
[----:B------:R-:W-:Y:S02]  /*5820*/  IMAD.MOV.U32 R8, RZ, RZ, 0x70 ;  /* 0x00000070ff087424 */ /* 0x000fe400078e00ff */
[----:B------:R-:W-:Y:S01]  /*5830*/  IMAD.MOV.U32 R13, RZ, RZ, RZ ;  /* 0x000000ffff0d7224 */ /* 0x000fe200078e00ff */
[----:B------:R-:W3:Y:S01]  /*5840*/  LDCU.64 UR6, c[0x4][0x88] ;  /* 0x01001100ff0677ac */ /* 0x000ee20008000a00 */
[----:B------:R-:W4:Y:S01]  /*5850*/  LDC.64 R14, c[0x4][R15] ;  /* 0x010000000f0e7b82 */ /* 0x000f220000000a00 */
[----:B------:R-:W1:Y:S01]  /*5860*/  LDCU.64 UR4, c[0x4][0x8] ;  /* 0x01000100ff0477ac */ /* 0x000e620008000a00 */
[----:B--2---:R-:W-:Y:S01]  /*5870*/  MOV R5, UR9 ;  /* 0x0000000900057c02 */ /* 0x004fe20008000f00 */
[----:B------:R-:W-:Y:S01]  /*5880*/  IMAD.U32 R4, RZ, RZ, UR8 ;  /* 0x00000008ff047e24 */ /* 0x000fe2000f8e00ff */
[----:B---3--:R-:W-:Y:S01]  /*5890*/  MOV R7, UR7 ;  /* 0x0000000700077c02 */ /* 0x008fe20008000f00 */
[----:B------:R-:W-:Y:S01]  /*58a0*/  IMAD.U32 R6, RZ, RZ, UR6 ;  /* 0x00000006ff067e24 */ /* 0x000fe2000f8e00ff */
[----:B-1----:R-:W-:Y:S01]  /*58b0*/  MOV R11, UR5 ;  /* 0x00000005000b7c02 */ /* 0x002fe20008000f00 */
[----:B------:R-:W-:Y:S02]  /*58c0*/  IMAD.U32 R10, RZ, RZ, UR4 ;  /* 0x00000004ff0a7e24 */ /* 0x000fe4000f8e00ff */
[----:B------:R-:W-:Y:S07]  /*58d0*/  LEPC R20, `(.L_x_93) ;  /* 0x000000001014794e */ /* 0x000fee0000000000 */
[----:B----45:R-:W-:Y:S05]  /*58e0*/  CALL.ABS.NOINC R14 ;  /* 0x000000000e007343 */ /* 0x030fea0003c00000 */
.L_x_93:
[----:B------:R-:W-:Y:S01]  /*58f0*/  LOP3.LUT P0, RZ, R117, 0x90, RZ, 0xc0, !PT ;  /* 0x0000009075ff7812 */ /* 0x000fe2000780c0ff */
[----:B------:R-:W-:Y:S11]  /*5900*/  BSSY.RECONVERGENT B6, `(.L_x_94) ;  /* 0x0000013000067945 */ /* 0x000ff60003800200 */
[----:B------:R-:W-:Y:S01]  /*5910*/  @!UPT UIADD3 URZ, UPT, UPT, URZ, URZ, URZ ;  /* 0x000000fffffff290 */ /* 0x000fe2000fffe0ff */
[----:B------:R-:W-:Y:S05]  /*5920*/  @!P0 BRA `(.L_x_95) ;  /* 0x0000000000408947 */ /* 0x000fea0003800000 */
        /* <DEDUP_REMOVED lines=16> */
.L_x_95:
[----:B------:R-:W-:Y:S05]  /*5a30*/  BSYNC.RECONVERGENT B6 ;  /* 0x0000000000067941 */ /* 0x000fea0003800200 */
.L_x_94:
[----:B------:R-:W-:Y:S01]  /*5a40*/  ISETP.NE.U32.AND P3, PT, R108, RZ, PT ;  /* 0x000000ff6c00720c */ /* 0x000fe20003f65070 */
[----:B------:R-:W-:Y:S01]  /*5a50*/  UISETP.NE.AND UP1, UPT, UR60, URZ, UPT ;  /* 0x000000ff3c00728c */ /* 0x000fe2000bf25270 */
[----:B------:R-:W-:Y:S02]  /*5a60*/  ISETP.NE.U32.AND P4, PT, R104, RZ, PT ;  /* 0x000000ff6800720c */ /* 0x000fe40003f85070 */
[----:B------:R-:W-:Y:S02]  /*5a70*/  ISETP.NE.AND.EX P3, PT, R109, RZ, PT, P3 ;  /* 0x000000ff6d00720c */ /* 0x000fe40003f65330 */
[----:B------:R-:W-:Y:S02]  /*5a80*/  PLOP3.LUT P1, PT, PT, PT, PT, 0x8, 0x80 ;  /* 0x000000000080781c */ /* 0x000fe40003f2e170 */
[----:B------:R-:W-:Y:S02]  /*5a90*/  PLOP3.LUT P0, PT, PT, PT, UP1, 0x80, 0x8 ;  /* 0x000000000008781c */ /* 0x000fe40003f0f018 */
[----:B------:R-:W-:Y:S02]  /*5aa0*/  ISETP.NE.AND.EX P4, PT, R105, RZ, PT, P4 ;  /* 0x000000ff6900720c */ /* 0x000fe40003f85340 */
[----:B------:R-:W2:Y:S09]  /*5ab0*/  @UP1 LDCU.64 UR4, c[0x0][0x888] ;  /* 0x00011100ff0417ac */ /* 0x000eb20008000a00 */
[----:B------:R-:W-:Y:S01]  /*5ac0*/  @P0 PLOP3.LUT P1, PT, P3, PT, PT, 0x80, 0x8 ;  /* 0x000000000008081c */ /* 0x000fe20001f2f070 */
[----:B--2---:R-:W-:Y:S04]  /*5ad0*/  @UP1 UISETP.NE.U32.AND UP0, UPT, UR4, URZ, UPT ;  /* 0x000000ff0400128c */ /* 0x004fe8000bf05070 */
[----:B------:R-:W-:Y:S04]  /*5ae0*/  @UP1 UISETP.NE.AND.EX UP0, UPT, UR5, URZ, UPT, UP0 ;  /* 0x000000ff0500128c */ /* 0x000fe8000bf05300 */
[----:B------:R-:W-:Y:S01]  /*5af0*/  @UP1 USEL UR4, URZ, 0xffffffff, UP0 ;  /* 0xffffffffff041887 */ /* 0x000fe20008000000 */
[----:B------:R-:W-:Y:S11]  /*5b00*/  @!P3 BRA `(.L_x_96) ;  /* 0x000000000030b947 */ /* 0x000ff60003800000 */
[----:B------:R-:W-:Y:S01]  /*5b10*/  ISETP.NE.U32.AND P2, PT, R106, RZ, PT ;  /* 0x000000ff6a00720c */ /* 0x000fe20003f45070 */
[----:B------:R-:W2:Y:S01]  /*5b20*/  LDCU.64 UR6, c[0x0][0x358] ;  /* 0x00006b00ff0677ac */ /* 0x000ea20008000a00 */
[----:B------:R-:W-:Y:S02]  /*5b30*/  IMAD.MOV.U32 R111, RZ, RZ, 0x1 ;  /* 0x00000001ff6f7424 */ /* 0x000fe400078e00ff */
[----:B------:R-:W-:Y:S11]  /*5b40*/  ISETP.NE.AND.EX P2, PT, R107, RZ, PT, P2 ;  /* 0x000000ff6b00720c */ /* 0x000ff60003f45320 */
[----:B------:R-:W-:Y:S02]  /*5b50*/  @!UPT UIADD3 URZ, UPT, UPT, URZ, URZ, URZ ;  /* 0x000000fffffff290 */ /* 0x000fe4000fffe0ff */
[----:B------:R-:W3:Y:S01]  /*5b60*/  @P2 LDC.64 R4, c[0x0][0x888] ;  /* 0x00022200ff042b82 */ /* 0x000ee20000000a00 */
[----:B-1----:R-:W-:Y:S04]  /*5b70*/  @P2 IMAD R0, R108, UR36, RZ ;  /* 0x000000246c002c24 */ /* 0x002fe8000f8e02ff */
[----:B---3--:R-:W-:Y:S04]  /*5b80*/  @P2 IMAD.WIDE R4, R0, 0x4, R4 ;  /* 0x0000000400042825 */ /* 0x008fe800078e0204 */
[----:B------:R-:W-:Y:S01]  /*5b90*/  HFMA2 R0, -RZ, RZ, 0, 5.9604644775390625e-08 ;  /* 0x00000001ff007431 */ /* 0x000fe200000001ff */
[----:B--2--5:R2:W5:Y:S04]  /*5ba0*/  @P2 LDG.E R58, desc[UR6][R4.64] ;  /* 0x00000006043a2981 */ /* 0x024568000c1e1900 */
[----:B------:R-:W-:Y:S01]  /*5bb0*/  @!P2 PRMT R111, R0, 0x7610, R111 ;  /* 0x00007610006fa816 */ /* 0x000fe2000000006f */
[----:B--2---:R-:W3:Y:S06]  /*5bc0*/  @!P2 LDC R58, c[0x0][0x880] ;  /* 0x00022000ff3aab82 */ /* 0x004eec0000000800 */
.L_x_96:
[----:B------:R-:W-:Y:S05]  /*5bd0*/  @!P4 BRA `(.L_x_97) ;  /* 0x000000000024c947 */ /* 0x000fea0003800000 */
[----:B------:R-:W-:Y:S01]  /*5be0*/  ISETP.NE.U32.AND P2, PT, R102, RZ, PT ;  /* 0x000000ff6600720c */ /* 0x000fe20003f45070 */
[----:B------:R-:W2:Y:S03]  /*5bf0*/  LDCU.64 UR6, c[0x0][0x358] ;  /* 0x00006b00ff0677ac */ /* 0x000ea60008000a00 */
[----:B------:R-:W-:Y:S11]  /*5c00*/  ISETP.NE.AND.EX P2, PT, R103, RZ, PT, P2 ;  /* 0x000000ff6700720c */ /* 0x000ff60003f45320 */
[----:B------:R-:W-:Y:S02]  /*5c10*/  @!UPT UIADD3 URZ, UPT, UPT, URZ, URZ, URZ ;  /* 0x000000fffffff290 */ /* 0x000fe4000fffe0ff */
[----:B------:R-:W4:Y:S01]  /*5c20*/  @P2 LDC.64 R4, c[0x0][0x8a8] ;  /* 0x00022a00ff042b82 */ /* 0x000f220000000a00 */
[----:B-1----:R-:W-:Y:S04]  /*5c30*/  @P2 IMAD R0, R104, UR36, RZ ;  /* 0x0000002468002c24 */ /* 0x002fe8000f8e02ff */
[----:B----4-:R-:W-:Y:S05]  /*5c40*/  @P2 IMAD.WIDE R4, R0, 0x4, R4 ;  /* 0x0000000400042825 */ /* 0x010fea00078e0204 */
[----:B--2--5:R2:W5:Y:S02]  /*5c50*/  @P2 LDG.E R57, desc[UR6][R4.64] ;  /* 0x0000000604392981 */ /* 0x024564000c1e1900 */
[----:B--2---:R-:W4:Y:S02]  /*5c60*/  @!P2 LDC R57, c[0x0][0x8a0] ;  /* 0x00022800ff39ab82 */ /* 0x004f240000000800 */
.L_x_97:
[----:B---3-5:R-:W-:Y:S01]  /*5c70*/  @P0 FSETP.NEU.AND P4, PT, R58, RZ, PT ;  /* 0x000000ff3a00020b */ /* 0x028fe20003f8d000 */
[----:B-1----:R-:W-:Y:S01]  /*5c80*/  IMAD.U32 R0, RZ, RZ, UR4 ;  /* 0x00000004ff007e24 */ /* 0x002fe2000f8e00ff */
[----:B------:R-:W-:Y:S01]  /*5c90*/  @P0 LOP3.LUT P2, RZ, R111, 0xff, RZ, 0xc0, !PT ;  /* 0x000000ff6fff0812 */ /* 0x000fe2000784c0ff */
[----:B------:R-:W-:Y:S01]  /*5ca0*/  BSSY B1, `(.L_x_98) ;  /* 0x0000038000017945 */ /* 0x000fe20003800000 */
[----:B------:R-:W-:Y:S02]  /*5cb0*/  @P0 SEL R3, RZ, 0xffffffff, P4 ;  /* 0xffffffffff030807 */ /* 0x000fe40002000000 */
[----:B------:R-:W-:Y:S02]  /*5cc0*/  CS2R R70, SRZ ;  /* 0x0000000000467805 */ /* 0x000fe4000001ff00 */
[----:B------:R-:W-:Y:S02]  /*5cd0*/  LEA R17, R56, UR44, 0x3 ;  /* 0x0000002c38117c11 */ /* 0x000fe4000f8e18ff */
[----:B------:R-:W-:Y:S02]  /*5ce0*/  CS2R R68, SRZ ;  /* 0x0000000000447805 */ /* 0x000fe4000001ff00 */
[----:B------:R-:W-:Y:S02]  /*5cf0*/  @P1 SEL R3, R0, R3, !P2 ;  /* 0x0000000300031207 */ /* 0x000fe40005000000 */
[----:B------:R-:W-:Y:S02]  /*5d00*/  CS2R R66, SRZ ;  /* 0x0000000000427805 */ /* 0x000fe4000001ff00 */
[----:B------:R-:W-:Y:S02]  /*5d10*/  SHF.L.U32 R4, R116, 0x1f, RZ ;  /* 0x0000001f74047819 */ /* 0x000fe400000006ff */
[----:B------:R-:W-:Y:S02]  /*5d20*/  CS2R R64, SRZ ;  /* 0x0000000000407805 */ /* 0x000fe4000001ff00 */
[----:B------:R-:W-:Y:S02]  /*5d30*/  @P0 LOP3.LUT R3, R3, 0x1, RZ, 0xc0, !PT ;  /* 0x0000000103030812 */ /* 0x000fe400078ec0ff */
[----:B------:R-:W-:Y:S02]  /*5d40*/  CS2R R62, SRZ ;  /* 0x00000000003e7805 */ /* 0x000fe4000001ff00 */
[----:B------:R-:W-:Y:S02]  /*5d50*/  PLOP3.LUT P5, PT, PT, PT, PT, 0x8, 0x80 ;  /* 0x000000000080781c */ /* 0x000fe40003fae170 */
[----:B------:R-:W-:Y:S02]  /*5d60*/  CS2R R60, SRZ ;  /* 0x00000000003c7805 */ /* 0x000fe4000001ff00 */
[----:B------:R-:W-:Y:S11]  /*5d70*/  ISETP.NE.U32.OR P1, PT, R3, 0x1, !P0 ;  /* 0x000000010300780c */ /* 0x000ff60004725470 */
[----:B------:R-:W-:Y:S02]  /*5d80*/  @!UPT UIADD3 URZ, UPT, UPT, URZ, URZ, URZ ;  /* 0x000000fffffff290 */ /* 0x000fe4000fffe0ff */
[----:B------:R-:W-:Y:S04]  /*5d90*/  @P1 SHF.L.U32 R0, R114, 0x1f, RZ ;  /* 0x0000001f72001819 */ /* 0x000fe800000006ff */
[----:B------:R-:W1:Y:S01]  /*5da0*/  @P1 SYNCS.PHASECHK.TRANS64.TRYWAIT P0, [UR44+0xa0], R0 ;  /* 0x0000a000ff0015a7 */ /* 0x000e62000800112c */
[----:B------:R2:W3:Y:S01]  /*5db0*/  SYNCS.PHASECHK.TRANS64.TRYWAIT P4, [R17+URZ+0xe0], R4 ;  /* 0x0000e004110075a7 */ /* 0x0004e200080811ff */
[----:B-1----:R-:W-:Y:S01]  /*5dc0*/  @P1 PLOP3.LUT P5, PT, P0, PT, PT, 0x8, 0x80 ;  /* 0x000000000080181c */ /* 0x002fe200007ae170 */
[----:B------:R-:W-:Y:S01]  /*5dd0*/  @!UPT UIADD3 URZ, UPT, UPT, URZ, URZ, URZ ;  /* 0x000000fffffff290 */ /* 0x000fe2000fffe0ff */
[----:B--23--:R-:W-:Y:S11]  /*5de0*/  @!P1 BRA `(.L_x_99) ;  /* 0x00000000008c9947 */ /* 0x00cff60003800000 */
[----:B------:R-:W-:Y:S01]  /*5df0*/  ISETP.NE.U32.AND P0, PT, RZ, UR56, PT ;  /* 0x00000038ff007c0c */ /* 0x000fe2000bf05070 */
[----:B------:R-:W-:Y:S01]  /*5e00*/  BSSY B0, `(.L_x_100) ;  /* 0x0000014000007945 */ /* 0x000fe20003800000 */
[----:B------:R-:W-:Y:S02]  /*5e10*/  FSETP.NEU.AND P2, PT, R58, RZ, PT ;  /* 0x000000ff3a00720b */ /* 0x000fe40003f4d000 */
[----:B------:R-:W-:Y:S02]  /*5e20*/  CS2R R62, SRZ ;  /* 0x00000000003e7805 */ /* 0x000fe4000001ff00 */
[----:B------:R-:W-:Y:S02]  /*5e30*/  ISETP.NE.AND.EX P0, PT, RZ, UR57, PT, P0 ;  /* 0x00000039ff007c0c */ /* 0x000fe4000bf05300 */
[----:B------:R-:W-:Y:S02]  /*5e40*/  CS2R R60, SRZ ;  /* 0x00000000003c7805 */ /* 0x000fe4000001ff00 */
[----:B------:R-:W-:Y:S02]  /*5e50*/  LOP3.LUT P1, RZ, R111, 0xff, RZ, 0xc0, !PT ;  /* 0x000000ff6fff7812 */ /* 0x000fe4000782c0ff */
[----:B------:R-:W-:Y:S02]  /*5e60*/  CS2R R66, SRZ ;  /* 0x0000000000427805 */ /* 0x000fe4000001ff00 */
[----:B------:R-:W-:Y:S02]  /*5e70*/  SEL R0, RZ, 0xffffffff, P2 ;  /* 0xffffffffff007807 */ /* 0x000fe40001000000 */
[----:B------:R-:W-:Y:S02]  /*5e80*/  CS2R R64, SRZ ;  /* 0x0000000000407805 */ /* 0x000fe4000001ff00 */
[----:B------:R-:W-:Y:S02]  /*5e90*/  SEL R3, RZ, 0xffffffff, P0 ;  /* 0xffffffffff037807 */ /* 0x000fe40000000000 */
[----:B------:R-:W-:Y:S02]  /*5ea0*/  CS2R R70, SRZ ;  /* 0x0000000000467805 */ /* 0x000fe4000001ff00 */
[----:B------:R-:W-:Y:S02]  /*5eb0*/  CS2R R68, SRZ ;  /* 0x0000000000447805 */ /* 0x000fe4000001ff00 */
[----:B------:R-:W-:Y:S04]  /*5ec0*/  @P3 SEL R0, R3, R0, !P1 ;  /* 0x0000000003003207 */ /* 0x000fe80004800000 */
[----:B------:R-:W-:Y:S04]  /*5ed0*/  LOP3.LUT R0, R0, 0x1, RZ, 0xc0, !PT ;  /* 0x0000000100007812 */ /* 0x000fe800078ec0ff */
[----:B------:R-:W-:Y:S01]  /*5ee0*/  ISETP.NE.U32.AND P0, PT, R0, 0x1, PT ;  /* 0x000000010000780c */ /* 0x000fe20003f05070 */
[----:B------:R-:W-:Y:S01]  /*5ef0*/  @!UPT UIADD3 URZ, UPT, UPT, URZ, URZ, URZ ;  /* 0x000000fffffff290 */ /* 0x000fe2000fffe0ff */
[----:B------:R-:W-:Y:S11]  /*5f00*/  @!P5 BRA `(.L_x_101) ;  /* 0x00000000000cd947 */ /* 0x000ff60003800000 */
[----:B------:R-:W-:Y:S04]  /*5f10*/  SHF.L.U32 R3, R114, 0x1f, RZ ;  /* 0x0000001f72037819 */ /* 0x000fe800000006ff */
[----:B------:R-:W1:Y:S02]  /*5f20*/  SYNCS.PHASECHK.TRANS64.TRYWAIT P1, [UR44+0xa0], R3 ;  /* 0x0000a003ff0075a7 */ /* 0x000e64000802112c */
[----:B-1----:R-:W-:Y:S05]  /*5f30*/  @!P1 BRA `(.L_x_102) ;  /* 0x0000001c00e49947 */ /* 0x002fea0003800000 */
.L_x_101:
[----:B------:R-:W-:Y:S05]  /*5f40*/  BSYNC B0 ;  /* 0x0000000000007941 */ /* 0x000fea0003800000 */
.L_x_100:
[----:B------:R2:W3:Y:S01]  /*5f50*/  @P0 LDS.128 R60, [R110+UR44+0x200] ;  /* 0x0002002c6e3c0984 */ /* 0x0004e20008000c00 */
[----:B------:R-:W-:Y:S01]  /*5f60*/  UIADD3 UR4, UPT, UPT, UR44, 0xa8, URZ ;  /* 0x000000a82c047890 */ /* 0x000fe2000fffe0ff */
[----:B------:R-:W-:Y:S02]  /*5f70*/  LOP3.LUT R114, R114, 0x1, RZ, 0x3c, !PT ;  /* 0x0000000172727812 */ /* 0x000fe400078e3cff */
[----:B------:R2:W1:Y:S01]  /*5f80*/  @P0 LDS.128 R64, [R110+UR44+0xa00] ;  /* 0x000a002c6e400984 */ /* 0x0004620008000c00 */
[----:B------:R-:W-:Y:S03]  /*5f90*/  UPRMT UR4, UR61, 0x654, UR4 ;  /* 0x000006543d047896 */ /* 0x000fe60008000004 */
[----:B------:R2:W1:Y:S01]  /*5fa0*/  @P0 LDS.128 R68, [R110+UR44+0x1200] ;  /* 0x0012002c6e440984 */ /* 0x0004620008000c00 */
[----:B------:R-:W-:Y:S01]  /*5fb0*/  @!PT LDS RZ, [RZ] ;  /* 0x00000000fffff984 */ /* 0x000fe20000000800 */
[----:B------:R-:W-:Y:S01]  /*5fc0*/  @!PT LDS RZ, [RZ] ;  /* 0x00000000fffff984 */ /* 0x000fe20000000800 */
[----:B------:R-:W-:Y:S01]  /*5fd0*/  @!PT LDS RZ, [RZ] ;  /* 0x00000000fffff984 */ /* 0x000fe20000000800 */
[----:B------:R-:W-:Y:S01]  /*5fe0*/  @!PT LDS RZ, [RZ] ;  /* 0x00000000fffff984 */ /* 0x000fe20000000800 */
[----:B------:R5:W-:Y:S06]  /*5ff0*/  MEMBAR.ALL.CTA ;  /* 0x0000000000007992 */ /* 0x000bec0000008000 */
[----:B-----5:R-:W5:Y:S02]  /*6000*/  FENCE.VIEW.ASYNC.S ;  /* 0x00000000000073c6 */ /* 0x020f640000000000 */
[----:B-----5:R-:W-:Y:S01]  /*6010*/  SYNCS.ARRIVE.TRANS64.RED.A1T0 RZ, [UR4], RZ ;  /* 0x000000ffffff79a7 */ /* 0x020fe20008100404 */
.L_x_99:
[----:B------:R-:W-:Y:S05]  /*6020*/  BSYNC B1 ;  /* 0x0000000000017941 */ /* 0x000fea0003800000 */
.L_x_98:
[----:B-1----:R-:W-:Y:S04]  /*6030*/  LEA.HI R0, R56, R56, RZ, 0x1 ;  /* 0x0000003838007211 */ /* 0x002fe800078f08ff */
[----:B------:R-:W-:Y:S02]  /*6040*/  SHF.R.U32.HI R3, RZ, 0x1, R0 ;  /* 0x00000001ff037819 */ /* 0x000fe40000011600 */
[----:B------:R-:W-:Y:S03]  /*6050*/  LOP3.LUT R0, R0, 0xffe, RZ, 0xc0, !PT ;  /* 0x00000ffe00007812 */ /* 0x000fe600078ec0ff */
[----:B------:R-:W-:Y:S02]  /*6060*/  IMAD R3, R3, 0x60, R2 ;  /* 0x0000006003037824 */ /* 0x000fe400078e0202 */
[----:B------:R-:W-:Y:S04]  /*6070*/  IMAD.IADD R0, R56, 0x1, -R0 ;  /* 0x0000000138007824 */ /* 0x000fe800078e0a00 */
[----:B------:R-:W-:Y:S05]  /*6080*/  IMAD R16, R0, 0x100000, R3 ;  /* 0x0010000000107824 */ /* 0x000fea00078e0203 */
[----:B------:R-:W-:Y:S04]  /*6090*/  SHF.R.U32.HI R0, RZ, 0x15, R16 ;  /* 0x00000015ff007819 */ /* 0x000fe80000011610 */
[----:B------:R-:W-:Y:S01]  /*60a0*/  LOP3.LUT P0, RZ, R0, 0x3, R112, 0x48, !PT ;  /* 0x0000000300ff7812 */ /* 0x000fe20007804870 */
[----:B------:R-:W-:Y:S01]  /*60b0*/  @!UPT UIADD3 URZ, UPT, UPT, URZ, URZ, URZ ;  /* 0x000000fffffff290 */ /* 0x000fe2000fffe0ff */
[----:B------:R-:W-:Y:S11]  /*60c0*/  @P4 BRA `(.L_x_103) ;  /* 0x0000000000084947 */ /* 0x000ff60003800000 */
[----:B------:R-:W1:Y:S02]  /*60d0*/  SYNCS.PHASECHK.TRANS64.TRYWAIT P1, [R17+URZ+0xe0], R4 ;  /* 0x0000e004110075a7 */ /* 0x000e6400080211ff */
[----:B-1----:R-:W-:Y:S05]  /*60e0*/  @!P1 BRA `(.L_x_104) ;  /* 0x0000001c00909947 */ /* 0x002fea0003800000 */
.L_x_103:
[----:B------:R-:W-:Y:S05]  /*60f0*/  @!P0 BRA `(.L_x_105) ;  /* 0x0000000000408947 */ /* 0x000fea0003800000 */
[----:B------:R-:W1:Y:S01]  /*6100*/  LDCU.64 UR8, c[0x4][0x70] ;  /* 0x01000e00ff0877ac */ /* 0x000e620008000a00 */
[----:B------:R-:W-:Y:S01]  /*6110*/  MOV R15, 0x0 ;  /* 0x00000000000f7802 */ /* 0x000fe20000000f00 */
[----:B------:R-:W-:Y:S02]  /*6120*/  HFMA2 R12, -RZ, RZ, 0, 5.9604644775390625e-08 ;  /* 0x00000001ff0c7431 */ /* 0x000fe400000001ff */
[----:B------:R-:W-:Y:S02]  /*6130*/  IMAD.MOV.U32 R8, RZ, RZ, 0x192 ;  /* 0x00000192ff087424 */ /* 0x000fe400078e00ff */
[----:B------:R-:W-:Y:S01]  /*6140*/  IMAD.MOV.U32 R13, RZ, RZ, RZ ;  /* 0x000000ffff0d7224 */ /* 0x000fe200078e00ff */
[----:B------:R-:W5:Y:S01]  /*6150*/  LDCU.64 UR6, c[0x4][0x78] ;  /* 0x01000f00ff0677ac */ /* 0x000f620008000a00 */
[----:B------:R-:W2:Y:S01]  /*6160*/  LDC.64 R14, c[0x4][R15] ;  /* 0x010000000f0e7b82 */ /* 0x000ea20000000a00 */
[----:B------:R-:W3:Y:S01]  /*6170*/  LDCU.64 UR4, c[0x4][0x10] ;  /* 0x01000200ff0477ac */ /* 0x000ee20008000a00 */
[----:B-1----:R-:W-:Y:S01]  /*6180*/  MOV R5, UR9 ;  /* 0x0000000900057c02 */ /* 0x002fe20008000f00 */
[----:B------:R-:W-:Y:S01]  /*6190*/  IMAD.U32 R4, RZ, RZ, UR8 ;  /* 0x00000008ff047e24 */ /* 0x000fe2000f8e00ff */
[----:B-----5:R-:W-:Y:S01]  /*61a0*/  MOV R7, UR7 ;  /* 0x0000000700077c02 */ /* 0x020fe20008000f00 */
[----:B------:R-:W-:Y:S01]  /*61b0*/  IMAD.U32 R6, RZ, RZ, UR6 ;  /* 0x00000006ff067e24 */ /* 0x000fe2000f8e00ff */
[----:B---3--:R-:W-:Y:S01]  /*61c0*/  MOV R11, UR5 ;  /* 0x00000005000b7c02 */ /* 0x008fe20008000f00 */
[----:B------:R-:W-:Y:S02]  /*61d0*/  IMAD.U32 R10, RZ, RZ, UR4 ;  /* 0x00000004ff0a7e24 */ /* 0x000fe4000f8e00ff */
[----:B------:R-:W-:Y:S07]  /*61e0*/  LEPC R20, `(.L_x_105) ;  /* 0x000000001014794e */ /* 0x000fee0000000000 */
[----:B--2-4-:R-:W-:Y:S05]  /*61f0*/  CALL.ABS.NOINC R14 ;  /* 0x000000000e007343 */ /* 0x014fea0003c00000 */
.L_x_105:
[----:B------:R-:W-:Y:S05]  /*6200*/  WARPSYNC.ALL ;  /* 0x0000000000007948 */ /* 0x000fea0003800000 */
[C---:B------:R-:W-:Y:S01]  /*6210*/  R2UR UR4, R16.reuse ;  /* 0x00000000100472ca */ /* 0x040fe200000e0000 */
[----:B------:R-:W-:Y:S05]  /*6220*/  VIADD R0, R16, 0x20 ;  /* 0x0000002010007836 */ /* 0x000fea0000000000 */
[----:B------:R-:W-:Y:S04]  /*6230*/  SHF.R.U32.HI R0, RZ, 0x15, R0 ;  /* 0x00000015ff007819 */ /* 0x000fe80000011600 */
[----:B------:R-:W-:Y:S03]  /*6240*/  LOP3.LUT P0, RZ, R0, 0x3, R112, 0x48, !PT ;  /* 0x0000000300ff7812 */ /* 0x000fe60007804870 */
[----:B------:R-:W1:Y:S01]  /*6250*/  LDTM.16dp32bit_t0_t15.x16 R40, tmem[UR4] ;  /* 0x00000004002879ee */ /* 0x000e620008a00000 */
[----:B------:R-:W1:Y:S09]  /*6260*/  LDTM.16dp32bit_t16_t31.x16 R40, tmem[UR4+0x10] ;  /* 0x00001004002879ee */ /* 0x000e720008a20000 */
[----:B-1----:R-:W-:Y:S05]  /*6270*/  @!P0 BRA `(.L_x_106) ;  /* 0x0000000000408947 */ /* 0x002fea0003800000 */
        /* <DEDUP_REMOVED lines=16> */
.L_x_106:
[----:B------:R-:W-:Y:S05]  /*6380*/  WARPSYNC.ALL ;  /* 0x0000000000007948 */ /* 0x000fea0003800000 */
[C---:B------:R-:W-:Y:S01]  /*6390*/  R2UR UR4, R16.reuse ;  /* 0x00000000100472ca */ /* 0x040fe200000e0000 */
[----:B------:R-:W-:Y:S05]  /*63a0*/  VIADD R0, R16, 0x40 ;  /* 0x0000004010007836 */ /* 0x000fea0000000000 */
[----:B------:R-:W-:Y:S04]  /*63b0*/  SHF.R.U32.HI R0, RZ, 0x15, R0 ;  /* 0x00000015ff007819 */ /* 0x000fe80000011600 */
[----:B------:R-:W-:Y:S03]  /*63c0*/  LOP3.LUT P0, RZ, R0, 0x3, R112, 0x48, !PT ;  /* 0x0000000300ff7812 */ /* 0x000fe60007804870 */
[----:B------:R-:W1:Y:S01]  /*63d0*/  LDTM.16dp32bit_t0_t15.x16 R24, tmem[UR4+0x20] ;  /* 0x00002004001879ee */ /* 0x000e620008a00000 */
        /* <DEDUP_REMOVED lines=18> */
.L_x_107:
[----:B------:R-:W-:Y:S01]  /*6500*/  LOP3.LUT P0, RZ, R101, 0x60, RZ, 0xc0, !PT ;  /* 0x0000006065ff7812 */ /* 0x000fe2000780c0ff */
[----:B------:R-:W-:Y:S05]  /*6510*/  WARPSYNC.ALL ;  /* 0x0000000000007948 */ /* 0x000fea0003800000 */
[----:B---3--:R-:W-:Y:S01]  /*6520*/  F2FP.F16.E4M3.UNPACK_B R19, R60 ;  /* 0x0000003cff13723e */ /* 0x008fe200020006ff */
[C---:B----4-:R-:W-:Y:S01]  /*6530*/  FMUL R0, R57.reuse, R28 ;  /* 0x0000001c39007220 */ /* 0x050fe20000400000 */
[----:B------:R-:W-:Y:S01]  /*6540*/  R2UR UR4, R16 ;  /* 0x00000000100472ca */ /* 0x000fe200000e0000 */
[C---:B------:R-:W-:Y:S01]  /*6550*/  FMUL R28, R57.reuse, R34 ;  /* 0x00000022391c7220 */ /* 0x040fe20000400000 */
[----:B------:R-:W-:Y:S01]  /*6560*/  F2FP.F16.E4M3.UNPACK_B R60, R60.H1 ;  /* 0x0000003cff3c723e */ /* 0x000fe200030006ff */
[--C-:B------:R-:W-:Y:S01]  /*6570*/  HADD2.F32 R34, -RZ, R19.reuse.H0_H0 ;  /* 0x20000013ff227230 */ /* 0x100fe20000004100 */
[----:B------:R-:W-:Y:S01]  /*6580*/  F2FP.F16.E4M3.UNPACK_B R18, R61 ;  /* 0x0000003dff12723e */ /* 0x000fe200020006ff */
[----:B------:R-:W-:Y:S01]  /*6590*/  FMUL R3, R57, R29 ;  /* 0x0000001d39037220 */ /* 0x000fe20000400000 */
[----:B------:R-:W-:Y:S01]  /*65a0*/  R2UR UR5, R17 ;  /* 0x00000000110572ca */ /* 0x000fe200000e0000 */
[C---:B------:R-:W-:Y:S01]  /*65b0*/  FMUL R29, R57.reuse, R35 ;  /* 0x00000023391d7220 */ /* 0x040fe20000400000 */
[----:B------:R-:W-:Y:S01]  /*65c0*/  HADD2.F32 R35, -RZ, R19.H1_H1 ;  /* 0x30000013ff237230 */ /* 0x000fe20000004100 */
[----:B------:R-:W-:Y:S01]  /*65d0*/  F2FP.F16.E4M3.UNPACK_B R17, R62 ;  /* 0x0000003eff11723e */ /* 0x000fe200020006ff */
[C---:B------:R-:W-:Y:S01]  /*65e0*/  FMUL R20, R57.reuse, R30 ;  /* 0x0000001e39147220 */ /* 0x040fe20000400000 */
[----:B------:R-:W-:Y:S01]  /*65f0*/  F2FP.F16.E4M3.UNPACK_B R61, R61.H1 ;  /* 0x0000003dff3d723e */ /* 0x000fe200030006ff */
[C---:B------:R-:W-:Y:S01]  /*6600*/  FMUL R30, R57.reuse, R36 ;  /* 0x00000024391e7220 */ /* 0x040fe20000400000 */
[----:B------:R-:W-:Y:S01]  /*6610*/  HADD2.F32 R36, -RZ, R60.H0_H0 ;  /* 0x2000003cff247230 */ /* 0x000fe20000004100 */
[----:B------:R-:W-:Y:S01]  /*6620*/  F2FP.F16.E4M3.UNPACK_B R16, R62.H1 ;  /* 0x0000003eff10723e */ /* 0x000fe200030006ff */
[----:B------:R-:W-:Y:S01]  /*6630*/  HADD2.F32 R62, -RZ, R17.H1_H1 ;  /* 0x30000011ff3e7230 */ /* 0x000fe20000004100 */
[-C--:B------:R-:W-:Y:S01]  /*6640*/  F2FP.F16.E4M3.UNPACK_B R15, R63.reuse ;  /* 0x0000003fff0f723e */ /* 0x080fe200020006ff */
[----:B------:R-:W-:Y:S01]  /*6650*/  HADD2.F32 R59, -RZ, R61.H0_H0 ;  /* 0x2000003dff3b7230 */ /* 0x000fe20000004100 */
[----:B------:R-:W-:Y:S01]  /*6660*/  F2FP.F16.E4M3.UNPACK_B R14, R63.H1 ;  /* 0x0000003fff0e723e */ /* 0x000fe200030006ff */
[--C-:B------:R-:W-:Y:S01]  /*6670*/  HADD2.F32 R63, -RZ, R16.reuse.H0_H0 ;  /* 0x20000010ff3f7230 */ /* 0x100fe20000004100 */
[----:B------:R-:W-:Y:S01]  /*6680*/  F2FP.F16.E4M3.UNPACK_B R13, R64 ;  /* 0x00000040ff0d723e */ /* 0x000fe200020006ff */
[C---:B------:R-:W-:Y:S01]  /*6690*/  FMUL R22, R57.reuse, R32 ;  /* 0x0000002039167220 */ /* 0x040fe20000400000 */
[----:B------:R-:W-:Y:S01]  /*66a0*/  F2FP.F16.E4M3.UNPACK_B R12, R64.H1 ;  /* 0x00000040ff0c723e */ /* 0x000fe200030006ff */
[----:B------:R-:W-:Y:S01]  /*66b0*/  HADD2.F32 R64, -RZ, R16.H1_H1 ;  /* 0x30000010ff407230 */ /* 0x000fe20000004100 */
[-C--:B------:R-:W-:Y:S01]  /*66c0*/  F2FP.F16.E4M3.UNPACK_B R11, R65.reuse ;  /* 0x00000041ff0b723e */ /* 0x080fe200020006ff */
[C---:B------:R-:W-:Y:S01]  /*66d0*/  FMUL R32, R57.reuse, R38 ;  /* 0x0000002639207220 */ /* 0x040fe20000400000 */
[----:B------:R-:W-:Y:S01]  /*66e0*/  F2FP.F16.E4M3.UNPACK_B R10, R65.H1 ;  /* 0x00000041ff0a723e */ /* 0x000fe200030006ff */
[----:B------:R-:W-:Y:S01]  /*66f0*/  HADD2.F32 R38, -RZ, R18.H0_H0 ;  /* 0x20000012ff267230 */ /* 0x000fe20000004100 */
[-C--:B------:R-:W-:Y:S01]  /*6700*/  F2FP.F16.E4M3.UNPACK_B R9, R66.reuse ;  /* 0x00000042ff09723e */ /* 0x080fe200020006ff */
[--C-:B------:R-:W-:Y:S01]  /*6710*/  HADD2.F32 R65, -RZ, R15.reuse.H0_H0 ;  /* 0x2000000fff417230 */ /* 0x100fe20000004100 */
[----:B------:R-:W-:Y:S01]  /*6720*/  F2FP.F16.E4M3.UNPACK_B R8, R66.H1 ;  /* 0x00000042ff08723e */ /* 0x000fe200030006ff */
[----:B------:R-:W-:Y:S01]  /*6730*/  HADD2.F32 R66, -RZ, R15.H1_H1 ;  /* 0x3000000fff427230 */ /* 0x000fe20000004100 */
[-C--:B------:R-:W-:Y:S01]  /*6740*/  F2FP.F16.E4M3.UNPACK_B R7, R67.reuse ;  /* 0x00000043ff07723e */ /* 0x080fe200020006ff */
[----:B------:R-:W-:Y:S01]  /*6750*/  HADD2.F32 R72, -RZ, R12.H1_H1 ;  /* 0x3000000cff487230 */ /* 0x000fe20000004100 */
[----:B------:R-:W-:Y:S01]  /*6760*/  F2FP.F16.E4M3.UNPACK_B R6, R67.H1 ;  /* 0x00000043ff06723e */ /* 0x000fe200030006ff */
[--C-:B------:R-:W-:Y:S01]  /*6770*/  HADD2.F32 R67, -RZ, R14.reuse.H0_H0 ;  /* 0x2000000eff437230 */ /* 0x100fe20000004100 */
        /* <DEDUP_REMOVED lines=15> */
[----:B------:R-:W-:Y:S02]  /*6870*/  HADD2.F32 R71, -RZ, R12.H0_H0 ;  /* 0x2000000cff477230 */ /* 0x000fe40000004100 */
[C---:B------:R-:W-:Y:S01]  /*6880*/  FMUL R23, R57.reuse, R33 ;  /* 0x0000002139177220 */ /* 0x040fe20000400000 */
[--C-:B------:R-:W-:Y:S02]  /*6890*/  HADD2.F32 R77, -RZ, R9.reuse.H0_H0 ;  /* 0x20000009ff4d7230 */ /* 0x100fe40000004100 */
[C---:B------:R-:W-:Y:S01]  /*68a0*/  FMUL R33, R57.reuse, R39 ;  /* 0x0000002739217220 */ /* 0x040fe20000400000 */
[----:B------:R-:W-:Y:S02]  /*68b0*/  HADD2.F32 R39, -RZ, R18.H1_H1 ;  /* 0x30000012ff277230 */ /* 0x000fe40000004100 */
[C---:B------:R-:W-:Y:S01]  /*68c0*/  FMUL R40, R57.reuse, R40 ;  /* 0x0000002839287220 */ /* 0x040fe20000400000 */
[----:B------:R-:W-:Y:S02]  /*68d0*/  HADD2.F32 R78, -RZ, R9.H1_H1 ;  /* 0x30000009ff4e7230 */ /* 0x000fe40000004100 */
[C---:B------:R-:W-:Y:S01]  /*68e0*/  FMUL R41, R57.reuse, R41 ;  /* 0x0000002939297220 */ /* 0x040fe20000400000 */
[--C-:B------:R-:W-:Y:S02]  /*68f0*/  HADD2.F32 R79, -RZ, R8.reuse.H0_H0 ;  /* 0x20000008ff4f7230 */ /* 0x100fe40000004100 */
[C---:B------:R-:W-:Y:S01]  /*6900*/  FFMA R40, R58.reuse, R34, R40 ;  /* 0x000000223a287223 */ /* 0x040fe20000000028 */
[----:B------:R-:W-:Y:S02]  /*6910*/  HADD2.F32 R80, -RZ, R8.H1_H1 ;  /* 0x30000008ff507230 */ /* 0x000fe40000004100 */
[C---:B------:R-:W-:Y:S01]  /*6920*/  FFMA R41, R58.reuse, R35, R41 ;  /* 0x000000233a297223 */ /* 0x040fe20000000029 */
[--C-:B------:R-:W-:Y:S02]  /*6930*/  HADD2.F32 R81, -RZ, R7.reuse.H0_H0 ;  /* 0x20000007ff517230 */ /* 0x100fe40000004100 */
[C---:B------:R-:W-:Y:S01]  /*6940*/  FMUL R44, R57.reuse, R44 ;  /* 0x0000002c392c7220 */ /* 0x040fe20000400000 */
[----:B------:R-:W-:Y:S02]  /*6950*/  HADD2.F32 R82, -RZ, R7.H1_H1 ;  /* 0x30000007ff527230 */ /* 0x000fe40000004100 */
[C---:B------:R-:W-:Y:S01]  /*6960*/  FMUL R45, R57.reuse, R45 ;  /* 0x0000002d392d7220 */ /* 0x040fe20000400000 */
        /* <DEDUP_REMOVED lines=12> */
[----:B------:R-:W-:Y:S02]  /*6a30*/  HADD2.F32 R89, -RZ, R90.H0_H0 ;  /* 0x2000005aff597230 */ /* 0x000fe40000004100 */
[C---:B------:R-:W-:Y:S01]  /*6a40*/  FMUL R21, R57.reuse, R31 ;  /* 0x0000001f39157220 */ /* 0x040fe20000400000 */
[C---:B------:R-:W-:Y:S01]  /*6a50*/  FMUL R31, R57.reuse, R37 ;  /* 0x00000025391f7220 */ /* 0x040fe20000400000 */
[----:B------:R-:W-:Y:S02]  /*6a60*/  HADD2.F32 R37, -RZ, R60.H1_H1 ;  /* 0x3000003cff257230 */ /* 0x000fe40000004100 */
[C---:B------:R-:W-:Y:S01]  /*6a70*/  FMUL R42, R57.reuse, R42 ;  /* 0x0000002a392a7220 */ /* 0x040fe20000400000 */
[----:B------:R-:W-:Y:S02]  /*6a80*/  HADD2.F32 R60, -RZ, R61.H1_H1 ;  /* 0x3000003dff3c7230 */ /* 0x000fe40000004100 */
[----:B------:R-:W-:Y:S01]  /*6a90*/  FMUL R43, R57, R43 ;  /* 0x0000002b392b7220 */ /* 0x000fe20000400000 */
[----:B------:R-:W-:Y:S02]  /*6aa0*/  HADD2.F32 R61, -RZ, R17.H0_H0 ;  /* 0x20000011ff3d7230 */ /* 0x000fe40000004100 */
[C---:B------:R-:W-:Y:S01]  /*6ab0*/  FFMA R42, R58.reuse, R36, R42 ;  /* 0x000000243a2a7223 */ /* 0x040fe2000000002a */
[----:B------:R-:W-:Y:S01]  /*6ac0*/  LDTM.16dp32bit_t0_t15.x16 R4, tmem[UR4+0x40] ;  /* 0x00004004000479ee */ /* 0x000fe20008a00000 */
[----:B------:R-:W1:Y:S01]  /*6ad0*/  LDTM.16dp32bit_t16_t31.x16 R4, tmem[UR4+0x50] ;  /* 0x00005004000479ee */ /* 0x000e620008a20000 */
[----:B------:R-:W-:Y:S01]  /*6ae0*/  NOP ;  /* 0x0000000000007918 */ /* 0x000fe20000000000 */
[----:B------:R-:W-:Y:S01]  /*6af0*/  UIADD3 UR4, UPT, UPT, UR5, 0x100, URZ ;  /* 0x0000010005047890 */ /* 0x000fe2000fffe0ff */
[C---:B------:R-:W-:Y:S01]  /*6b00*/  FFMA R43, R58.reuse, R37, R43 ;  /* 0x000000253a2b7223 */ /* 0x040fe2000000002b */
[C---:B------:R-:W-:Y:S01]  /*6b10*/  FFMA R44, R58.reuse, R38, R44 ;  /* 0x000000263a2c7223 */ /* 0x040fe2000000002c */
[C---:B------:R-:W-:Y:S01]  /*6b20*/  FFMA R45, R58.reuse, R39, R45 ;  /* 0x000000273a2d7223 */ /* 0x040fe2000000002d */
[----:B------:R-:W-:Y:S01]  /*6b30*/  UPRMT UR4, UR61, 0x654, UR4 ;  /* 0x000006543d047896 */ /* 0x000fe20008000004 */
[----:B------:R-:W-:Y:S01]  /*6b40*/  HADD2.F32 R90, -RZ, R90.H1_H1 ;  /* 0x3000005aff5a7230 */ /* 0x000fe20000004100 */
[----:B------:R-:W-:Y:S01]  /*6b50*/  F2FP.SATFINITE.E4M3.F32.PACK_AB_MERGE_C R42, R43, R42, RZ ;  /* 0x0000002a2b2a723e */ /* 0x000fe200048070ff */
[--C-:B------:R-:W-:Y:S02]  /*6b60*/  HADD2.F32 R93, -RZ, R94.reuse.H0_H0 ;  /* 0x2000005eff5d7230 */ /* 0x100fe40000004100 */
[----:B------:R-:W-:Y:S01]  /*6b70*/  FMUL R46, R57, R46 ;  /* 0x0000002e392e7220 */ /* 0x000fe20000400000 */
[----:B------:R-:W-:Y:S01]  /*6b80*/  HADD2.F32 R94, -RZ, R94.H1_H1 ;  /* 0x3000005eff5e7230 */ /* 0x000fe20000004100 */
[----:B------:R-:W-:Y:S01]  /*6b90*/  F2FP.SATFINITE.E4M3.F32.PACK_AB_MERGE_C R40, R41, R40, R42 ;  /* 0x000000282928723e */ /* 0x000fe2000480702a */
[--C-:B------:R-:W-:Y:S02]  /*6ba0*/  HADD2.F32 R97, -RZ, R98.reuse.H0_H0 ;  /* 0x20000062ff617230 */ /* 0x100fe40000004100 */
[C---:B------:R-:W-:Y:S01]  /*6bb0*/  FFMA R46, R58.reuse, R59, R46 ;  /* 0x0000003b3a2e7223 */ /* 0x040fe2000000002e */
[----:B-1----:R-:W-:Y:S01]  /*6bc0*/  SYNCS.ARRIVE.TRANS64.RED.A1T0 RZ, [UR4], RZ ;  /* 0x000000ffffff79a7 */ /* 0x002fe20008100404 */
[----:B------:R-:W-:Y:S02]  /*6bd0*/  HADD2.F32 R98, -RZ, R98.H1_H1 ;  /* 0x30000062ff627230 */ /* 0x000fe40000004100 */
[C---:B------:R-:W-:Y:S01]  /*6be0*/  FMUL R47, R57.reuse, R47 ;  /* 0x0000002f392f7220 */ /* 0x040fe20000400000 */
[C---:B------:R-:W-:Y:S01]  /*6bf0*/  FMUL R50, R57.reuse, R50 ;  /* 0x0000003239327220 */ /* 0x040fe20000400000 */
[C---:B------:R-:W-:Y:S01]  /*6c00*/  FMUL R51, R57.reuse, R51 ;  /* 0x0000003339337220 */ /* 0x040fe20000400000 */
[----:B------:R-:W-:Y:S01]  /*6c10*/  FMUL R54, R57, R54 ;  /* 0x0000003639367220 */ /* 0x000fe20000400000 */
[C---:B------:R-:W-:Y:S01]  /*6c20*/  FFMA R47, R58.reuse, R60, R47 ;  /* 0x0000003c3a2f7223 */ /* 0x040fe2000000002f */
[C---:B------:R-:W-:Y:S01]  /*6c30*/  FFMA R48, R58.reuse, R61, R48 ;  /* 0x0000003d3a307223 */ /* 0x040fe20000000030 */
[C---:B------:R-:W-:Y:S01]  /*6c40*/  FFMA R49, R58.reuse, R62, R49 ;  /* 0x0000003e3a317223 */ /* 0x040fe20000000031 */
[C---:B------:R-:W-:Y:S01]  /*6c50*/  FFMA R50, R58.reuse, R63, R50 ;  /* 0x0000003f3a327223 */ /* 0x040fe20000000032 */
[C---:B------:R-:W-:Y:S01]  /*6c60*/  FFMA R51, R58.reuse, R64, R51 ;  /* 0x000000403a337223 */ /* 0x040fe20000000033 */
[C---:B------:R-:W-:Y:S01]  /*6c70*/  FFMA R52, R58.reuse, R65, R52 ;  /* 0x000000413a347223 */ /* 0x040fe20000000034 */
[C---:B------:R-:W-:Y:S01]  /*6c80*/  FFMA R53, R58.reuse, R66, R53 ;  /* 0x000000423a357223 */ /* 0x040fe20000000035 */
[----:B------:R-:W-:Y:S01]  /*6c90*/  F2FP.SATFINITE.E4M3.F32.PACK_AB_MERGE_C R46, R47, R46, RZ ;  /* 0x0000002e2f2e723e */ /* 0x000fe200048070ff */
[C---:B------:R-:W-:Y:S01]  /*6ca0*/  FFMA R54, R58.reuse, R67, R54 ;  /* 0x000000433a367223 */ /* 0x040fe20000000036 */
[----:B------:R-:W-:Y:S01]  /*6cb0*/  F2FP.SATFINITE.E4M3.F32.PACK_AB_MERGE_C R50, R51, R50, RZ ;  /* 0x000000323332723e */ /* 0x000fe200048070ff */
[----:B------:R-:W-:Y:S01]  /*6cc0*/  FMUL R4, R57, R4 ;  /* 0x0000000439047220 */ /* 0x000fe20000400000 */
[----:B------:R-:W-:Y:S01]  /*6cd0*/  F2FP.SATFINITE.E4M3.F32.PACK_AB_MERGE_C R41, R45, R44, R46 ;  /* 0x0000002c2d29723e */ /* 0x000fe2000480702e */
[----:B------:R-:W-:Y:S01]  /*6ce0*/  FMUL R5, R57, R5 ;  /* 0x0000000539057220 */ /* 0x000fe20000400000 */
[----:B------:R-:W-:Y:S01]  /*6cf0*/  F2FP.SATFINITE.E4M3.F32.PACK_AB_MERGE_C R42, R49, R48, R50 ;  /* 0x00000030312a723e */ /* 0x000fe20004807032 */
[C---:B------:R-:W-:Y:S01]  /*6d00*/  FMUL R8, R57.reuse, R8 ;  /* 0x0000000839087220 */ /* 0x040fe20000400000 */
        /* <DEDUP_REMOVED lines=8> */
[----:B------:R-:W-:Y:S01]  /*6d90*/  FMUL R6, R57, R6 ;  /* 0x0000000639067220 */ /* 0x000fe20000400000 */
[C---:B------:R-:W-:Y:S01]  /*6da0*/  FFMA R55, R58.reuse, R68, R55 ;  /* 0x000000443a377223 */ /* 0x040fe20000000037 */
[C---:B------:R-:W-:Y:S01]  /*6db0*/  FFMA R24, R58.reuse, R69, R24 ;  /* 0x000000453a187223 */ /* 0x040fe20000000018 */
[----:B------:R-:W-:Y:S01]  /*6dc0*/  FFMA R25, R58, R70, R25 ;  /* 0x000000463a197223 */ /* 0x000fe20000000019 */
[----:B------:R-:W-:Y:S01]  /*6dd0*/  IADD3 R56, PT, PT, R56, 0x1, RZ ;  /* 0x0000000138387810 */ /* 0x000fe20007ffe0ff */
[C---:B------:R-:W-:Y:S01]  /*6de0*/  FFMA R26, R58.reuse, R71, R26 ;  /* 0x000000473a1a7223 */ /* 0x040fe2000000001a */
[----:B------:R-:W-:Y:S01]  /*6df0*/  F2FP.SATFINITE.E4M3.F32.PACK_AB_MERGE_C R43, R55, R54, RZ ;  /* 0x00000036372b723e */ /* 0x000fe200048070ff */
[C---:B------:R-:W-:Y:S01]  /*6e00*/  FFMA R27, R58.reuse, R72, R27 ;  /* 0x000000483a1b7223 */ /* 0x040fe2000000001b */
        /* <DEDUP_REMOVED lines=12> */
[C---:B------:R-:W-:Y:S01]  /*6ed0*/  FMUL R7, R57.reuse, R7 ;  /* 0x0000000739077220 */ /* 0x040fe20000400000 */
[C---:B------:R-:W-:Y:S01]  /*6ee0*/  FFMA R4, R58.reuse, R85, R4 ;  /* 0x000000553a047223 */ /* 0x040fe20000000004 */
[C---:B------:R-:W-:Y:S01]  /*6ef0*/  FFMA R5, R58.reuse, R86, R5 ;  /* 0x000000563a057223 */ /* 0x040fe20000000005 */
[--C-:B------:R-:W-:Y:S02]  /*6f00*/  HADD2.F32 R91, -RZ, R92.reuse.H0_H0 ;  /* 0x2000005cff5b7230 */ /* 0x100fe40000004100 */
[C---:B------:R-:W-:Y:S01]  /*6f10*/  FFMA R6, R58.reuse, R87, R6 ;  /* 0x000000573a067223 */ /* 0x040fe20000000006 */
[----:B------:R-:W-:Y:S02]  /*6f20*/  HADD2.F32 R92, -RZ, R92.H1_H1 ;  /* 0x3000005cff5c7230 */ /* 0x000fe40000004100 */
[C---:B------:R-:W-:Y:S01]  /*6f30*/  FMUL R10, R57.reuse, R10 ;  /* 0x0000000a390a7220 */ /* 0x040fe20000400000 */
        /* <DEDUP_REMOVED lines=17> */
[----:B------:R-:W-:Y:S01]  /*7050*/  FMUL R19, R57, R19 ;  /* 0x0000001339137220 */ /* 0x000fe20000400000 */
[C---:B------:R-:W-:Y:S01]  /*7060*/  FFMA R16, R58.reuse, R97, R16 ;  /* 0x000000613a107223 */ /* 0x040fe20000000010 */
[C---:B------:R-:W-:Y:S01]  /*7070*/  FFMA R17, R58.reuse, R98, R17 ;  /* 0x000000623a117223 */ /* 0x040fe20000000011 */
[C---:B------:R-:W-:Y:S01]  /*7080*/  FFMA R18, R58.reuse, R99, R18 ;  /* 0x000000633a127223 */ /* 0x040fe20000000012 */
[----:B------:R-:W-:Y:S01]  /*7090*/  FFMA R19, R58, R100, R19 ;  /* 0x000000643a137223 */ /* 0x000fe20000000013 */
[----:B------:R-:W-:Y:S01]  /*70a0*/  F2FP.SATFINITE.E4M3.F32.PACK_AB_MERGE_C R28, R29, R28, RZ ;  /* 0x0000001c1d1c723e */ /* 0x000fe200048070ff */
[----:B------:R-:W-:Y:S01]  /*70b0*/  BSSY.RECONVERGENT B0, `(.L_x_108) ;  /* 0x0000031000007945 */ /* 0x000fe20003800200 */
[----:B------:R-:W-:Y:S02]  /*70c0*/  F2FP.SATFINITE.E4M3.F32.PACK_AB_MERGE_C R6, R7, R6, RZ ;  /* 0x000000060706723e */ /* 0x000fe400048070ff */
[----:B------:R-:W-:Y:S02]  /*70d0*/  F2FP.SATFINITE.E4M3.F32.PACK_AB_MERGE_C R26, R27, R26, RZ ;  /* 0x0000001a1b1a723e */ /* 0x000fe400048070ff */
[----:B------:R-:W-:Y:S02]  /*70e0*/  F2FP.SATFINITE.E4M3.F32.PACK_AB_MERGE_C R21, R21, R20, RZ ;  /* 0x000000141515723e */ /* 0x000fe400048070ff */
[----:B------:R-:W-:Y:S02]  /*70f0*/  F2FP.SATFINITE.E4M3.F32.PACK_AB_MERGE_C R32, R33, R32, RZ ;  /* 0x000000202120723e */ /* 0x000fe400048070ff */
[----:B------:R-:W-:Y:S02]  /*7100*/  F2FP.SATFINITE.E4M3.F32.PACK_AB_MERGE_C R10, R11, R10, RZ ;  /* 0x0000000a0b0a723e */ /* 0x000fe400048070ff */
[----:B------:R-:W-:Y:S02]  /*7110*/  F2FP.SATFINITE.E4M3.F32.PACK_AB_MERGE_C R14, R15, R14, RZ ;  /* 0x0000000e0f0e723e */ /* 0x000fe400048070ff */
[----:B------:R-:W-:Y:S02]  /*7120*/  F2FP.SATFINITE.E4M3.F32.PACK_AB_MERGE_C R7, R19, R18, RZ ;  /* 0x000000121307723e */ /* 0x000fe400048070ff */
[----:B------:R-:W-:Y:S02]  /*7130*/  F2FP.SATFINITE.E4M3.F32.PACK_AB_MERGE_C R22, R23, R22, R28 ;  /* 0x000000161716723e */ /* 0x000fe4000480701c */
[----:B------:R-:W-:Y:S02]  /*7140*/  F2FP.SATFINITE.E4M3.F32.PACK_AB_MERGE_C R4, R5, R4, R6 ;  /* 0x000000040504723e */ /* 0x000fe40004807006 */
[----:B------:R-:W-:Y:S02]  /*7150*/  F2FP.SATFINITE.E4M3.F32.PACK_AB_MERGE_C R43, R53, R52, R43 ;  /* 0x00000034352b723e */ /* 0x000fe4000480702b */
[----:B------:R-:W-:Y:S02]  /*7160*/  F2FP.SATFINITE.E4M3.F32.PACK_AB_MERGE_C R20, R25, R24, R26 ;  /* 0x000000181914723e */ /* 0x000fe4000480701a */
[----:B------:R-:W-:Y:S01]  /*7170*/  F2FP.SATFINITE.E4M3.F32.PACK_AB_MERGE_C R21, R3, R0, R21 ;  /* 0x000000000315723e */ /* 0x000fe20004807015 */
[----:B------:R1:W-:Y:S01]  /*7180*/  STS.128 [R110+UR44+0x1a00], R40 ;  /* 0x001a00286e007988 */ /* 0x0003e20008000c2c */
[----:B------:R-:W-:Y:S02]  /*7190*/  F2FP.SATFINITE.E4M3.F32.PACK_AB_MERGE_C R23, R31, R30, R32 ;  /* 0x0000001e1f17723e */ /* 0x000fe40004807020 */
[----:B------:R-:W-:Y:S02]  /*71a0*/  F2FP.SATFINITE.E4M3.F32.PACK_AB_MERGE_C R5, R9, R8, R10 ;  /* 0x000000080905723e */ /* 0x000fe4000480700a */
[----:B------:R-:W-:Y:S02]  /*71b0*/  F2FP.SATFINITE.E4M3.F32.PACK_AB_MERGE_C R6, R13, R12, R14 ;  /* 0x0000000c0d06723e */ /* 0x000fe4000480700e */
[----:B------:R-:W-:Y:S01]  /*71c0*/  F2FP.SATFINITE.E4M3.F32.PACK_AB_MERGE_C R7, R17, R16, R7 ;  /* 0x000000101107723e */ /* 0x000fe20004807007 */
[----:B------:R1:W-:Y:S08]  /*71d0*/  STS.128 [R110+UR44+0x2200], R20 ;  /* 0x002200146e007988 */ /* 0x0003f00008000c2c */
[----:B------:R1:W-:Y:S01]  /*71e0*/  STS.128 [R110+UR44+0x2a00], R4 ;  /* 0x002a00046e007988 */ /* 0x0003e20008000c2c */
[----:B------:R-:W-:Y:S01]  /*71f0*/  @!PT LDS RZ, [RZ] ;  /* 0x00000000fffff984 */ /* 0x000fe20000000800 */
[----:B------:R-:W-:Y:S01]  /*7200*/  @!PT LDS RZ, [RZ] ;  /* 0x00000000fffff984 */ /* 0x000fe20000000800 */
[----:B------:R-:W-:Y:S01]  /*7210*/  @!PT LDS RZ, [RZ] ;  /* 0x00000000fffff984 */ /* 0x000fe20000000800 */
[----:B------:R-:W-:Y:S01]  /*7220*/  @!PT LDS RZ, [RZ] ;  /* 0x00000000fffff984 */ /* 0x000fe20000000800 */
[----:B------:R3:W-:Y:S07]  /*7230*/  MEMBAR.ALL.CTA ;  /* 0x0000000000007992 */ /* 0x0007ee0000008000 */
[----:B---3--:R-:W3:Y:S02]  /*7240*/  FENCE.VIEW.ASYNC.S ;  /* 0x00000000000073c6 */ /* 0x008ee40000000000 */
[----:B---3--:R-:W-:Y:S06]  /*7250*/  BAR.SYNC.DEFER_BLOCKING 0x1, 0x80 ;  /* 0x0042000000007b1d */ /* 0x008fec0000010000 */
[----:B------:R-:W-:Y:S05]  /*7260*/  @P0 BRA `(.L_x_109) ;  /* 0x0000000000540947 */ /* 0x000fea0003800000 */
[----:B------:R-:W-:Y:S02]  /*7270*/  UIADD3 UR4, UPT, UPT, UR44, 0x1a00, URZ ;  /* 0x00001a002c047890 */ /* 0x000fe4000fffe0ff */
[----:B------:R-:W-:Y:S02]  /*7280*/  UIMAD UR9, UR45, 0x60, URZ ;  /* 0x000000602d0978a4 */ /* 0x000fe4000f8e02ff */
[----:B------:R-:W-:Y:S02]  /*7290*/  USHF.L.U32 UR10, UR46, 0x6, URZ ;  /* 0x000000062e0a7899 */ /* 0x000fe400080006ff */
[----:B------:R-:W-:Y:S01]  /*72a0*/  MOV R117, UR4 ;  /* 0x0000000400757c02 */ /* 0x000fe20008000f00 */
[----:B------:R-:W-:Y:S01]  /*72b0*/  UIADD3 UR4, UP0, UPT, UR62, 0x680, URZ ;  /* 0x000006803e047890 */ /* 0x000fe2000ff1e0ff */
[----:B------:R-:W-:Y:S02]  /*72c0*/  UMOV UR11, UR36 ;  /* 0x00000024000b7c82 */ /* 0x000fe40008000000 */
[----:B------:R-:W-:Y:S01]  /*72d0*/  R2UR UR8, R117 ;  /* 0x00000000750872ca */ /* 0x000fe200000e0000 */
[----:B------:R-:W-:Y:S02]  /*72e0*/  UIADD3.X UR5, UPT, UPT, URZ, UR63, URZ, UP0, !UPT ;  /* 0x0000003fff057290 */ /* 0x000fe400087fe4ff */
[----:B------:R-:W-:Y:S02]  /*72f0*/  UIADD3 UR16, UPT, UPT, UR44, 0x2200, URZ ;  /* 0x000022002c107890 */ /* 0x000fe4000fffe0ff */
[----:B------:R-:W-:Y:S01]  /*7300*/  UIADD3 UR17, UPT, UPT, UR9, 0x20, URZ ;  /* 0x0000002009117890 */ /* 0x000fe2000fffe0ff */
[----:B------:R-:W-:Y:S01]  /*7310*/  UMOV UR19, UR36 ;  /* 0x0000002400137c82 */ /* 0x000fe20008000000 */
[----:B------:R-:W-:Y:S01]  /*7320*/  UMOV UR18, UR10 ;  /* 0x0000000a00127c82 */ /* 0x000fe20008000000 */
[----:B------:R-:W-:Y:S02]  /*7330*/  UIADD3 UR12, UPT, UPT, UR44, 0x2a00, URZ ;  /* 0x00002a002c0c7890 */ /* 0x000fe4000fffe0ff */
[----:B------:R-:W-:Y:S03]  /*7340*/  UIADD3 UR13, UPT, UPT, UR9, 0x40, URZ ;  /* 0x00000040090d7890 */ /* 0x000fe6000fffe0ff */
[----:B------:R3:W-:Y:S01]  /*7350*/  UTMASTG.3D [UR8], [UR4] ;  /* 0x00000008040073b5 */ /* 0x0007e20008010000 */
[----:B------:R-:W-:Y:S01]  /*7360*/  UMOV UR15, UR36 ;  /* 0x00000024000f7c82 */ /* 0x000fe20008000000 */
[----:B------:R-:W-:Y:S01]  /*7370*/  UMOV UR14, UR10 ;  /* 0x0000000a000e7c82 */ /* 0x000fe20008000000 */
[----:B------:R3:W-:Y:S03]  /*7380*/  UTMASTG.3D [UR16], [UR4] ;  /* 0x00000010040073b5 */ /* 0x0007e60008010000 */
[----:B------:R3:W-:Y:S01]  /*7390*/  UTMASTG.3D [UR12], [UR4] ;  /* 0x0000000c040073b5 */ /* 0x0007e20008010000 */
[----:B------:R0:W-:Y:S01]  /*73a0*/  UTMACMDFLUSH ;  /* 0x00000000000079b7 */ /* 0x0001e20000000000 */
[----:B---3--:R-:W-:Y:S04]  /*73b0*/  DEPBAR.LE SB0, 0x0 ;  /* 0x000080000000791a */ /* 0x008fe80000000000 */
.L_x_109:
[----:B------:R-:W-:Y:S05]  /*73c0*/  BSYNC.RECONVERGENT B0 ;  /* 0x0000000000007941 */ /* 0x000fea0003800200 */
.L_x_108:
[----:B------:R-:W-:Y:S01]  /*73d0*/  BAR.SYNC.DEFER_BLOCKING 0x1, 0x80 ;  /* 0x0042000000007b1d */ /* 0x000fe20000010000 */
[----:B------:R-:W-:Y:S01]  /*73e0*/  ISETP.NE.AND P0, PT, R113, 0x2, PT ;  /* 0x000000027100780c */ /* 0x000fe20003f05270 */
[----:B------:R-:W-:Y:S01]  /*73f0*/  UISETP.NE.AND UP0, UPT, UR47, URZ, UPT ;  /* 0x000000ff2f00728c */ /* 0x000fe2000bf05270 */
[----:B------:R-:W-:Y:S01]  /*7400*/  ISETP.NE.AND P1, PT, R56, 0x4, PT ;  /* 0x000000043800780c */ /* 0x000fe20003f25270 */
[----:B------:R-:W-:Y:S01]  /*7410*/  UIADD3 UR45, UPT, UPT, UR37, UR55, URZ ;  /* 0x00000037252d7290 */ /* 0x000fe2000fffe0ff */
[----:B------:R-:W-:Y:S01]  /*7420*/  SEL R3, RZ, 0x1, P0 ;  /* 0x00000001ff037807 */ /* 0x000fe20000000000 */
[----:B------:R-:W-:Y:S01]  /*7430*/  UIADD3 UR46, UPT, UPT, UR38, UR58, URZ ;  /* 0x0000003a262e7290 */ /* 0x000fe2000fffe0ff */
[----:B------:R-:W-:Y:S02]  /*7440*/  SEL R0, RZ, 0x1, P1 ;  /* 0x00000001ff007807 */ /* 0x000fe40000800000 */
[----:B------:R-:W-:Y:S02]  /*7450*/  LOP3.LUT R115, R115, R3, RZ, 0x3c, !PT ;  /* 0x0000000373737212 */ /* 0x000fe400078e3cff */
[----:B------:R-:W-:Y:S02]  /*7460*/  LOP3.LUT R116, R116, R0, RZ, 0x3c, !PT ;  /* 0x0000000074747212 */ /* 0x000fe400078e3cff */
[----:B------:R-:W-:Y:S02]  /*7470*/  SEL R113, R113, RZ, P0 ;  /* 0x000000ff71717207 */ /* 0x000fe40000000000 */
[----:B------:R-:W-:Y:S01]  /*7480*/  SEL R56, R56, RZ, P1 ;  /* 0x000000ff38387207 */ /* 0x000fe20000800000 */
[----:B------:R-:W-:Y:S01]  /*7490*/  UMOV UR36, UR54 ;  /* 0x0000003600247c82 */ /* 0x000fe20008000000 */
[----:B------:R-:W-:Y:S05]  /*74a0*/  BRA.U UP0, `(.L_x_110) ;  /* 0xffffffdd00307547 */ /* 0x000fea000b83ffff */
[----:B------:R-:W-:Y:S05]  /*74b0*/  EXIT ;  /* 0x000000000000794d */ /* 0x000fea0003800000 */
.L_x_25:
[----:B---3--:R3:W4:Y:S02]  /*74c0*/  SYNCS.PHASECHK.TRANS64.TRYWAIT P0, [R0+URZ+0x130], R2 ;  /* 0x00013002000075a7 */ /* 0x00872400080011ff */
[----:B----4-:R-:W-:Y:S05]  /*74d0*/  @!P0 NANOSLEEP.SYNCS 0x989680 ;  /* 0x009896800000895d */ /* 0x010fea0003900000 */
[----:B------:R-:W4:Y:S02]  /*74e0*/  @!P0 SYNCS.PHASECHK.TRANS64 P0, [R0+URZ+0x130], R2 ;  /* 0x00013002000085a7 */ /* 0x000f2400080010ff */
[----:B----4-:R-:W-:Y:S05]  /*74f0*/  @!P0 BRA `(.L_x_25) ;  /* 0xfffffffc00f08947 */ /* 0x010fea000383ffff */
[----:B------:R-:W-:Y:S05]  /*7500*/  BRA `(.L_x_111) ;  /* 0xffffffa000f47947 */ /* 0x000fea000383ffff */
.L_x_28:
[----:B---3--:R-:W-:Y:S07]  /*7510*/  MOV R0, UR33 ;  /* 0x0000002100007c02 */ /* 0x008fee0008000f00 */
.L_x_112:
[----:B---3--:R3:W4:Y:S02]  /*7520*/  SYNCS.PHASECHK.TRANS64.TRYWAIT P0, [R0+URZ+0x50], R3 ;  /* 0x00005003000075a7 */ /* 0x00872400080011ff */
[----:B----4-:R-:W-:Y:S05]  /*7530*/  @!P0 NANOSLEEP.SYNCS 0x989680 ;  /* 0x009896800000895d */ /* 0x010fea0003900000 */
[----:B------:R-:W4:Y:S02]  /*7540*/  @!P0 SYNCS.PHASECHK.TRANS64 P0, [R0+URZ+0x50], R3 ;  /* 0x00005003000085a7 */ /* 0x000f2400080010ff */
[----:B----4-:R-:W-:Y:S05]  /*7550*/  @!P0 BRA `(.L_x_112) ;  /* 0xfffffffc00f08947 */ /* 0x010fea000383ffff */
[----:B------:R-:W-:Y:S05]  /*7560*/  BRA `(.L_x_27) ;  /* 0xffffffa400347947 */ /* 0x000fea000383ffff */
.L_x_35:
[----:B-1----:R-:W-:Y:S07]  /*7570*/  MOV R0, UR9 ;  /* 0x0000000900007c02 */ /* 0x002fee0008000f00 */
.L_x_113:
[----:B-1----:R1:W2:Y:S02]  /*7580*/  SYNCS.PHASECHK.TRANS64.TRYWAIT P0, [R0+URZ+0x50], R3 ;  /* 0x00005003000075a7 */ /* 0x0022a400080011ff */
[----:B--2---:R-:W-:Y:S05]  /*7590*/  @!P0 NANOSLEEP.SYNCS 0x989680 ;  /* 0x009896800000895d */ /* 0x004fea0003900000 */
[----:B------:R-:W2:Y:S02]  /*75a0*/  @!P0 SYNCS.PHASECHK.TRANS64 P0, [R0+URZ+0x50], R3 ;  /* 0x00005003000085a7 */ /* 0x000ea400080010ff */
[----:B--2---:R-:W-:Y:S05]  /*75b0*/  @!P0 BRA `(.L_x_113) ;  /* 0xfffffffc00f08947 */ /* 0x004fea000383ffff */
[----:B------:R-:W-:Y:S05]  /*75c0*/  BRA `(.L_x_34) ;  /* 0xffffffa400f07947 */ /* 0x000fea000383ffff */
.L_x_40:
[----:B-1----:R1:W2:Y:S02]  /*75d0*/  SYNCS.PHASECHK.TRANS64.TRYWAIT P0, [R3+URZ+0xc0], R0 ;  /* 0x0000c000030075a7 */ /* 0x0022a400080011ff */
[----:B--2---:R-:W-:Y:S05]  /*75e0*/  @!P0 NANOSLEEP.SYNCS 0x989680 ;  /* 0x009896800000895d */ /* 0x004fea0003900000 */
[----:B------:R-:W2:Y:S02]  /*75f0*/  @!P0 SYNCS.PHASECHK.TRANS64 P0, [R3+URZ+0xc0], R0 ;  /* 0x0000c000030085a7 */ /* 0x000ea400080010ff */
[----:B--2---:R-:W-:Y:S05]  /*7600*/  @!P0 BRA `(.L_x_40) ;  /* 0xfffffffc00f08947 */ /* 0x004fea000383ffff */
[----:B------:R-:W-:Y:S05]  /*7610*/  BRA `(.L_x_114) ;  /* 0xffffffa800907947 */ /* 0x000fea000383ffff */
.L_x_44:
[----:B------:R-:W-:-:S07]  /*7620*/  MOV R0, UR4 ;  /* 0x0000000400007c02 */ /* 0x000fce0008000f00 */
.L_x_115:
[----:B-1----:R1:W2:Y:S02]  /*7630*/  SYNCS.PHASECHK.TRANS64.TRYWAIT P0, [R0+URZ], R2 ;  /* 0x00000002000075a7 */ /* 0x0022a400080011ff */
[----:B--2---:R-:W-:Y:S05]  /*7640*/  @!P0 NANOSLEEP.SYNCS 0x989680 ;  /* 0x009896800000895d */ /* 0x004fea0003900000 */
[----:B------:R-:W2:Y:S02]  /*7650*/  @!P0 SYNCS.PHASECHK.TRANS64 P0, [R0+URZ], R2 ;  /* 0x00000002000085a7 */ /* 0x000ea400080010ff */
[----:B--2---:R-:W-:Y:S05]  /*7660*/  @!P0 BRA `(.L_x_115) ;  /* 0xfffffffc00f08947 */ /* 0x004fea000383ffff */
[----:B------:R-:W-:Y:S05]  /*7670*/  BRA `(.L_x_116) ;  /* 0xffffffb000347947 */ /* 0x000fea000383ffff */
.L_x_45:
[----:B------:R-:W-:-:S07]  /*7680*/  MOV R0, UR5 ;  /* 0x0000000500007c02 */ /* 0x000fce0008000f00 */
.L_x_117:
[----:B-1----:R1:W2:Y:S02]  /*7690*/  SYNCS.PHASECHK.TRANS64.TRYWAIT P0, [R0+URZ], R3 ;  /* 0x00000003000075a7 */ /* 0x0022a400080011ff */
[----:B--2---:R-:W-:Y:S05]  /*76a0*/  @!P0 NANOSLEEP.SYNCS 0x989680 ;  /* 0x009896800000895d */ /* 0x004fea0003900000 */
[----:B------:R-:W2:Y:S02]  /*76b0*/  @!P0 SYNCS.PHASECHK.TRANS64 P0, [R0+URZ], R3 ;  /* 0x00000003000085a7 */ /* 0x000ea400080010ff */
[----:B--2---:R-:W-:Y:S05]  /*76c0*/  @!P0 BRA `(.L_x_117) ;  /* 0xfffffffc00f08947 */ /* 0x004fea000383ffff */
[----:B------:R-:W-:Y:S05]  /*76d0*/  BRA `(.L_x_118) ;  /* 0xffffffb000407947 */ /* 0x000fea000383ffff */
.L_x_46:
[----:B------:R-:W-:-:S07]  /*76e0*/  MOV R0, UR5 ;  /* 0x0000000500007c02 */ /* 0x000fce0008000f00 */
.L_x_119:
[----:B-1----:R1:W2:Y:S02]  /*76f0*/  SYNCS.PHASECHK.TRANS64.TRYWAIT P0, [R0+URZ], R3 ;  /* 0x00000003000075a7 */ /* 0x0022a400080011ff */
[----:B--2---:R-:W-:Y:S05]  /*7700*/  @!P0 NANOSLEEP.SYNCS 0x989680 ;  /* 0x009896800000895d */ /* 0x004fea0003900000 */
[----:B------:R-:W2:Y:S02]  /*7710*/  @!P0 SYNCS.PHASECHK.TRANS64 P0, [R0+URZ], R3 ;  /* 0x00000003000085a7 */ /* 0x000ea400080010ff */
[----:B--2---:R-:W-:Y:S05]  /*7720*/  @!P0 BRA `(.L_x_119) ;  /* 0xfffffffc00f08947 */ /* 0x004fea000383ffff */
[----:B------:R-:W-:Y:S05]  /*7730*/  BRA `(.L_x_120) ;  /* 0xffffffb0004c7947 */ /* 0x000fea000383ffff */
.L_x_47:
[----:B------:R-:W-:-:S07]  /*7740*/  MOV R0, UR5 ;  /* 0x0000000500007c02 */ /* 0x000fce0008000f00 */
.L_x_121:
[----:B-1----:R1:W2:Y:S02]  /*7750*/  SYNCS.PHASECHK.TRANS64.TRYWAIT P0, [R0+URZ], R3 ;  /* 0x00000003000075a7 */ /* 0x0022a400080011ff */
[----:B--2---:R-:W-:Y:S05]  /*7760*/  @!P0 NANOSLEEP.SYNCS 0x989680 ;  /* 0x009896800000895d */ /* 0x004fea0003900000 */
[----:B------:R-:W2:Y:S02]  /*7770*/  @!P0 SYNCS.PHASECHK.TRANS64 P0, [R0+URZ], R3 ;  /* 0x00000003000085a7 */ /* 0x000ea400080010ff */
[----:B--2---:R-:W-:Y:S05]  /*7780*/  @!P0 BRA `(.L_x_121) ;  /* 0xfffffffc00f08947 */ /* 0x004fea000383ffff */
[----:B------:R-:W-:Y:S05]  /*7790*/  BRA `(.L_x_122) ;  /* 0xffffffb000587947 */ /* 0x000fea000383ffff */
.L_x_48:
[----:B------:R-:W-:-:S07]  /*77a0*/  MOV R0, UR5 ;  /* 0x0000000500007c02 */ /* 0x000fce0008000f00 */
.L_x_123:
[----:B-1----:R1:W2:Y:S02]  /*77b0*/  SYNCS.PHASECHK.TRANS64.TRYWAIT P0, [R0+URZ], R3 ;  /* 0x00000003000075a7 */ /* 0x0022a400080011ff */
[----:B--2---:R-:W-:Y:S05]  /*77c0*/  @!P0 NANOSLEEP.SYNCS 0x989680 ;  /* 0x009896800000895d */ /* 0x004fea0003900000 */
[----:B------:R-:W2:Y:S02]  /*77d0*/  @!P0 SYNCS.PHASECHK.TRANS64 P0, [R0+URZ], R3 ;  /* 0x00000003000085a7 */ /* 0x000ea400080010ff */
[----:B--2---:R-:W-:Y:S05]  /*77e0*/  @!P0 BRA `(.L_x_123) ;  /* 0xfffffffc00f08947 */ /* 0x004fea000383ffff */
[----:B------:R-:W-:Y:S05]  /*77f0*/  BRA `(.L_x_124) ;  /* 0xffffffb000647947 */ /* 0x000fea000383ffff */
.L_x_49:
[----:B------:R-:W-:-:S07]  /*7800*/  MOV R0, UR5 ;  /* 0x0000000500007c02 */ /* 0x000fce0008000f00 */
.L_x_125:
[----:B-1----:R1:W2:Y:S02]  /*7810*/  SYNCS.PHASECHK.TRANS64.TRYWAIT P0, [R0+URZ], R3 ;  /* 0x00000003000075a7 */ /* 0x0022a400080011ff */
[----:B--2---:R-:W-:Y:S05]  /*7820*/  @!P0 NANOSLEEP.SYNCS 0x989680 ;  /* 0x009896800000895d */ /* 0x004fea0003900000 */
[----:B------:R-:W2:Y:S02]  /*7830*/  @!P0 SYNCS.PHASECHK.TRANS64 P0, [R0+URZ], R3 ;  /* 0x00000003000085a7 */ /* 0x000ea400080010ff */
[----:B--2---:R-:W-:Y:S05]  /*7840*/  @!P0 BRA `(.L_x_125) ;  /* 0xfffffffc00f08947 */ /* 0x004fea000383ffff */
[----:B------:R-:W-:Y:S05]  /*7850*/  BRA `(.L_x_126) ;  /* 0xffffffb000707947 */ /* 0x000fea000383ffff */
.L_x_50:
[----:B------:R-:W-:-:S07]  /*7860*/  MOV R0, UR5 ;  /* 0x0000000500007c02 */ /* 0x000fce0008000f00 */
.L_x_127:
[----:B-1----:R1:W2:Y:S02]  /*7870*/  SYNCS.PHASECHK.TRANS64.TRYWAIT P0, [R0+URZ], R3 ;  /* 0x00000003000075a7 */ /* 0x0022a400080011ff */
[----:B--2---:R-:W-:Y:S05]  /*7880*/  @!P0 NANOSLEEP.SYNCS 0x989680 ;  /* 0x009896800000895d */ /* 0x004fea0003900000 */
[----:B------:R-:W2:Y:S02]  /*7890*/  @!P0 SYNCS.PHASECHK.TRANS64 P0, [R0+URZ], R3 ;  /* 0x00000003000085a7 */ /* 0x000ea400080010ff */
[----:B--2---:R-:W-:Y:S05]  /*78a0*/  @!P0 BRA `(.L_x_127) ;  /* 0xfffffffc00f08947 */ /* 0x004fea000383ffff */
[----:B------:R-:W-:Y:S05]  /*78b0*/  BRA `(.L_x_128) ;  /* 0xffffffb0007c7947 */ /* 0x000fea000383ffff */
.L_x_51:
[----:B------:R-:W-:-:S07]  /*78c0*/  MOV R0, UR5 ;  /* 0x0000000500007c02 */ /* 0x000fce0008000f00 */
.L_x_129:
[----:B-1----:R1:W2:Y:S02]  /*78d0*/  SYNCS.PHASECHK.TRANS64.TRYWAIT P0, [R0+URZ], R3 ;  /* 0x00000003000075a7 */ /* 0x0022a400080011ff */
[----:B--2---:R-:W-:Y:S05]  /*78e0*/  @!P0 NANOSLEEP.SYNCS 0x989680 ;  /* 0x009896800000895d */ /* 0x004fea0003900000 */
[----:B------:R-:W2:Y:S02]  /*78f0*/  @!P0 SYNCS.PHASECHK.TRANS64 P0, [R0+URZ], R3 ;  /* 0x00000003000085a7 */ /* 0x000ea400080010ff */
[----:B--2---:R-:W-:Y:S05]  /*7900*/  @!P0 BRA `(.L_x_129) ;  /* 0xfffffffc00f08947 */ /* 0x004fea000383ffff */
[----:B------:R-:W-:Y:S05]  /*7910*/  BRA `(.L_x_130) ;  /* 0xffffffb000887947 */ /* 0x000fea000383ffff */
.L_x_52:
[----:B------:R-:W-:-:S07]  /*7920*/  MOV R0, UR5 ;  /* 0x0000000500007c02 */ /* 0x000fce0008000f00 */
.L_x_131:
[----:B-1----:R1:W2:Y:S02]  /*7930*/  SYNCS.PHASECHK.TRANS64.TRYWAIT P0, [R0+URZ], R3 ;  /* 0x00000003000075a7 */ /* 0x0022a400080011ff */
[----:B--2---:R-:W-:Y:S05]  /*7940*/  @!P0 NANOSLEEP.SYNCS 0x989680 ;  /* 0x009896800000895d */ /* 0x004fea0003900000 */
[----:B------:R-:W2:Y:S02]  /*7950*/  @!P0 SYNCS.PHASECHK.TRANS64 P0, [R0+URZ], R3 ;  /* 0x00000003000085a7 */ /* 0x000ea400080010ff */
[----:B--2---:R-:W-:Y:S05]  /*7960*/  @!P0 BRA `(.L_x_131) ;  /* 0xfffffffc00f08947 */ /* 0x004fea000383ffff */
[----:B------:R-:W-:Y:S05]  /*7970*/  BRA `(.L_x_132) ;  /* 0xffffffb000947947 */ /* 0x000fea000383ffff */
.L_x_55:
[----:B--2---:R2:W3:Y:S02]  /*7980*/  SYNCS.PHASECHK.TRANS64.TRYWAIT P0, [R2+URZ+0x120], R4 ;  /* 0x00012004020075a7 */ /* 0x0044e400080011ff */
[----:B---3--:R-:W-:Y:S05]  /*7990*/  @!P0 NANOSLEEP.SYNCS 0x989680 ;  /* 0x009896800000895d */ /* 0x008fea0003900000 */
[----:B------:R-:W3:Y:S02]  /*79a0*/  @!P0 SYNCS.PHASECHK.TRANS64 P0, [R2+URZ+0x120], R4 ;  /* 0x00012004020085a7 */ /* 0x000ee400080010ff */
[----:B---3--:R-:W-:Y:S05]  /*79b0*/  @!P0 BRA `(.L_x_55) ;  /* 0xfffffffc00f08947 */ /* 0x008fea000383ffff */
[----:B------:R-:W-:Y:S05]  /*79c0*/  BRA `(.L_x_133) ;  /* 0xffffffb000f07947 */ /* 0x000fea000383ffff */
.L_x_56:
[----:B------:R-:W-:-:S07]  /*79d0*/  MOV R2, UR4 ;  /* 0x0000000400027c02 */ /* 0x000fce0008000f00 */
.L_x_134:
[----:B--2---:R2:W3:Y:S02]  /*79e0*/  SYNCS.PHASECHK.TRANS64.TRYWAIT P0, [R2+URZ+0xd0], R5 ;  /* 0x0000d005020075a7 */ /* 0x0044e400080011ff */
[----:B---3--:R-:W-:Y:S05]  /*79f0*/  @!P0 NANOSLEEP.SYNCS 0x989680 ;  /* 0x009896800000895d */ /* 0x008fea0003900000 */
[----:B------:R-:W3:Y:S02]  /*7a00*/  @!P0 SYNCS.PHASECHK.TRANS64 P0, [R2+URZ+0xd0], R5 ;  /* 0x0000d005020085a7 */ /* 0x000ee400080010ff */
[----:B---3--:R-:W-:Y:S05]  /*7a10*/  @!P0 BRA `(.L_x_134) ;  /* 0xfffffffc00f08947 */ /* 0x008fea000383ffff */
[----:B------:R-:W-:Y:S05]  /*7a20*/  BRA `(.L_x_135) ;  /* 0xffffffb400007947 */ /* 0x000fea000383ffff */
.L_x_57:
[----:B--2---:R2:W3:Y:S02]  /*7a30*/  SYNCS.PHASECHK.TRANS64.TRYWAIT P1, [R2+URZ+0xc0], R4 ;  /* 0x0000c004020075a7 */ /* 0x0044e400080211ff */
[----:B---3--:R-:W-:Y:S05]  /*7a40*/  @!P1 NANOSLEEP.SYNCS 0x989680 ;  /* 0x009896800000995d */ /* 0x008fea0003900000 */
[----:B------:R-:W3:Y:S02]  /*7a50*/  @!P1 SYNCS.PHASECHK.TRANS64 P1, [R2+URZ+0xc0], R4 ;  /* 0x0000c004020095a7 */ /* 0x000ee400080210ff */
[----:B---3--:R-:W-:Y:S05]  /*7a60*/  @!P1 BRA `(.L_x_57) ;  /* 0xfffffffc00f09947 */ /* 0x008fea000383ffff */
[----:B------:R-:W-:Y:S05]  /*7a70*/  BRA `(.L_x_136) ;  /* 0xffffffb400307947 */ /* 0x000fea000383ffff */
.L_x_60:
[----:B------:R-:W-:-:S07]  /*7a80*/  MOV R0, UR4 ;  /* 0x0000000400007c02 */ /* 0x000fce0008000f00 */
.L_x_137:
[----:B--2---:R2:W3:Y:S02]  /*7a90*/  SYNCS.PHASECHK.TRANS64.TRYWAIT P0, [R0+URZ+0xd0], R2 ;  /* 0x0000d002000075a7 */ /* 0x0044e400080011ff */
[----:B---3--:R-:W-:Y:S05]  /*7aa0*/  @!P0 NANOSLEEP.SYNCS 0x989680 ;  /* 0x009896800000895d */ /* 0x008fea0003900000 */
[----:B------:R-:W3:Y:S02]  /*7ab0*/  @!P0 SYNCS.PHASECHK.TRANS64 P0, [R0+URZ+0xd0], R2 ;  /* 0x0000d002000085a7 */ /* 0x000ee400080010ff */
[----:B---3--:R-:W-:Y:S05]  /*7ac0*/  @!P0 BRA `(.L_x_137) ;  /* 0xfffffffc00f08947 */ /* 0x008fea000383ffff */
[----:B------:R-:W-:Y:S05]  /*7ad0*/  BRA `(.L_x_59) ;  /* 0xffffffb400847947 */ /* 0x000fea000383ffff */
.L_x_67:
[----:B-1----:R1:W2:Y:S02]  /*7ae0*/  SYNCS.PHASECHK.TRANS64.TRYWAIT P1, [R0+URZ+0xc0], R2 ;  /* 0x0000c002000075a7 */ /* 0x0022a400080211ff */
[----:B--2---:R-:W-:Y:S05]  /*7af0*/  @!P1 NANOSLEEP.SYNCS 0x989680 ;  /* 0x009896800000995d */ /* 0x004fea0003900000 */
[----:B------:R-:W2:Y:S02]  /*7b00*/  @!P1 SYNCS.PHASECHK.TRANS64 P1, [R0+URZ+0xc0], R2 ;  /* 0x0000c002000095a7 */ /* 0x000ea400080210ff */
[----:B--2---:R-:W-:Y:S05]  /*7b10*/  @!P1 BRA `(.L_x_67) ;  /* 0xfffffffc00f09947 */ /* 0x004fea000383ffff */
[----:B------:R-:W-:Y:S05]  /*7b20*/  BRA `(.L_x_138) ;  /* 0xffffffb800f87947 */ /* 0x000fea000383ffff */
.L_x_68:
[----:B------:R-:W-:-:S07]  /*7b30*/  MOV R2, UR31 ;  /* 0x0000001f00027c02 */ /* 0x000fce0008000f00 */
.L_x_139:
[----:B-1----:R1:W2:Y:S02]  /*7b40*/  SYNCS.PHASECHK.TRANS64.TRYWAIT P0, [R2+URZ+0x100], R0 ;  /* 0x00010000020075a7 */ /* 0x0022a400080011ff */
[----:B--2---:R-:W-:Y:S05]  /*7b50*/  @!P0 NANOSLEEP.SYNCS 0x989680 ;  /* 0x009896800000895d */ /* 0x004fea0003900000 */
[----:B------:R-:W2:Y:S02]  /*7b60*/  @!P0 SYNCS.PHASECHK.TRANS64 P0, [R2+URZ+0x100], R0 ;  /* 0x00010000020085a7 */ /* 0x000ea400080010ff */
[----:B--2---:R-:W-:Y:S05]  /*7b70*/  @!P0 BRA `(.L_x_139) ;  /* 0xfffffffc00f08947 */ /* 0x004fea000383ffff */
[----:B------:R-:W-:Y:S05]  /*7b80*/  BRA `(.L_x_140) ;  /* 0xffffffbc00447947 */ /* 0x000fea000383ffff */
.L_x_71:
[----:B------:R-:W-:Y:S07]  /*7b90*/  MOV R0, UR7 ;  /* 0x0000000700007c02 */ /* 0x000fee0008000f00 */
.L_x_141:
[----:B-1----:R1:W2:Y:S02]  /*7ba0*/  SYNCS.PHASECHK.TRANS64.TRYWAIT P0, [R0+URZ], R2 ;  /* 0x00000002000075a7 */ /* 0x0022a400080011ff */
[----:B--2---:R-:W-:Y:S05]  /*7bb0*/  @!P0 NANOSLEEP.SYNCS 0x989680 ;  /* 0x009896800000895d */ /* 0x004fea0003900000 */
[----:B------:R-:W2:Y:S02]  /*7bc0*/  @!P0 SYNCS.PHASECHK.TRANS64 P0, [R0+URZ], R2 ;  /* 0x00000002000085a7 */ /* 0x000ea400080010ff */
[----:B--2---:R-:W-:Y:S05]  /*7bd0*/  @!P0 BRA `(.L_x_141) ;  /* 0xfffffffc00f08947 */ /* 0x004fea000383ffff */
[----:B------:R-:W-:Y:S05]  /*7be0*/  BRA `(.L_x_70) ;  /* 0xffffffbc00607947 */ /* 0x000fea000383ffff */
.L_x_74:
[----:B------:R-:W-:-:S07]  /*7bf0*/  MOV R0, UR4 ;  /* 0x0000000400007c02 */ /* 0x000fce0008000f00 */
.L_x_142:
[----:B--2---:R2:W4:Y:S02]  /*7c00*/  SYNCS.PHASECHK.TRANS64.TRYWAIT P0, [R0+URZ], R2 ;  /* 0x00000002000075a7 */ /* 0x00452400080011ff */
[----:B----4-:R-:W-:Y:S05]  /*7c10*/  @!P0 NANOSLEEP.SYNCS 0x989680 ;  /* 0x009896800000895d */ /* 0x010fea0003900000 */
[----:B------:R-:W4:Y:S02]  /*7c20*/  @!P0 SYNCS.PHASECHK.TRANS64 P0, [R0+URZ], R2 ;  /* 0x00000002000085a7 */ /* 0x000f2400080010ff */
[----:B----4-:R-:W-:Y:S05]  /*7c30*/  @!P0 BRA `(.L_x_142) ;  /* 0xfffffffc00f08947 */ /* 0x010fea000383ffff */
[----:B------:R-:W-:Y:S05]  /*7c40*/  BRA `(.L_x_143) ;  /* 0xffffffc0003c7947 */ /* 0x000fea000383ffff */
.L_x_75:
[----:B------:R-:W-:-:S07]  /*7c50*/  MOV R0, UR5 ;  /* 0x0000000500007c02 */ /* 0x000fce0008000f00 */
.L_x_144:
[----:B-1----:R1:W2:Y:S02]  /*7c60*/  SYNCS.PHASECHK.TRANS64.TRYWAIT P0, [R0+URZ], R3 ;  /* 0x00000003000075a7 */ /* 0x0022a400080011ff */
[----:B--2---:R-:W-:Y:S05]  /*7c70*/  @!P0 NANOSLEEP.SYNCS 0x989680 ;  /* 0x009896800000895d */ /* 0x004fea0003900000 */
[----:B------:R-:W2:Y:S02]  /*7c80*/  @!P0 SYNCS.PHASECHK.TRANS64 P0, [R0+URZ], R3 ;  /* 0x00000003000085a7 */ /* 0x000ea400080010ff */
[----:B--2---:R-:W-:Y:S05]  /*7c90*/  @!P0 BRA `(.L_x_144) ;  /* 0xfffffffc00f08947 */ /* 0x004fea000383ffff */
[----:B------:R-:W-:Y:S05]  /*7ca0*/  BRA `(.L_x_145) ;  /* 0xffffffc000487947 */ /* 0x000fea000383ffff */
.L_x_76:
[----:B------:R-:W-:-:S07]  /*7cb0*/  MOV R0, UR5 ;  /* 0x0000000500007c02 */ /* 0x000fce0008000f00 */
.L_x_146:
[----:B-1----:R1:W2:Y:S02]  /*7cc0*/  SYNCS.PHASECHK.TRANS64.TRYWAIT P0, [R0+URZ], R3 ;  /* 0x00000003000075a7 */ /* 0x0022a400080011ff */
[----:B--2---:R-:W-:Y:S05]  /*7cd0*/  @!P0 NANOSLEEP.SYNCS 0x989680 ;  /* 0x009896800000895d */ /* 0x004fea0003900000 */
[----:B------:R-:W2:Y:S02]  /*7ce0*/  @!P0 SYNCS.PHASECHK.TRANS64 P0, [R0+URZ], R3 ;  /* 0x00000003000085a7 */ /* 0x000ea400080010ff */
[----:B--2---:R-:W-:Y:S05]  /*7cf0*/  @!P0 BRA `(.L_x_146) ;  /* 0xfffffffc00f08947 */ /* 0x004fea000383ffff */
[----:B------:R-:W-:Y:S05]  /*7d00*/  BRA `(.L_x_147) ;  /* 0xffffffc000547947 */ /* 0x000fea000383ffff */
.L_x_77:
[----:B-1----:R-:W-:-:S07]  /*7d10*/  MOV R0, UR4 ;  /* 0x0000000400007c02 */ /* 0x002fce0008000f00 */
.L_x_148:
[----:B-1----:R1:W2:Y:S02]  /*7d20*/  SYNCS.PHASECHK.TRANS64.TRYWAIT P0, [R0+URZ], R2 ;  /* 0x00000002000075a7 */ /* 0x0022a400080011ff */
[----:B--2---:R-:W-:Y:S05]  /*7d30*/  @!P0 NANOSLEEP.SYNCS 0x989680 ;  /* 0x009896800000895d */ /* 0x004fea0003900000 */
[----:B------:R-:W2:Y:S02]  /*7d40*/  @!P0 SYNCS.PHASECHK.TRANS64 P0, [R0+URZ], R2 ;  /* 0x00000002000085a7 */ /* 0x000ea400080010ff */
[----:B--2---:R-:W-:Y:S05]  /*7d50*/  @!P0 BRA `(.L_x_148) ;  /* 0xfffffffc00f08947 */ /* 0x004fea000383ffff */
[----:B------:R-:W-:Y:S05]  /*7d60*/  BRA `(.L_x_149) ;  /* 0xffffffc000607947 */ /* 0x000fea000383ffff */
.L_x_82:
[----:B--2---:R2:W3:Y:S02]  /*7d70*/  SYNCS.PHASECHK.TRANS64.TRYWAIT P0, [R3+URZ+0xc0], R0 ;  /* 0x0000c000030075a7 */ /* 0x0044e400080011ff */
[----:B---3--:R-:W-:Y:S05]  /*7d80*/  @!P0 NANOSLEEP.SYNCS 0x989680 ;  /* 0x009896800000895d */ /* 0x008fea0003900000 */
[----:B------:R-:W3:Y:S02]  /*7d90*/  @!P0 SYNCS.PHASECHK.TRANS64 P0, [R3+URZ+0xc0], R0 ;  /* 0x0000c000030085a7 */ /* 0x000ee400080010ff */
[----:B---3--:R-:W-:Y:S05]  /*7da0*/  @!P0 BRA `(.L_x_82) ;  /* 0xfffffffc00f08947 */ /* 0x008fea000383ffff */
[----:B------:R-:W-:Y:S05]  /*7db0*/  BRA `(.L_x_150) ;  /* 0xffffffc400887947 */ /* 0x000fea000383ffff */
.L_x_85:
[----:B--2---:R-:W-:Y:S07]  /*7dc0*/  MOV R0, UR21 ;  /* 0x0000001500007c02 */ /* 0x004fee0008000f00 */
.L_x_151:
[----:B--2---:R2:W3:Y:S02]  /*7dd0*/  SYNCS.PHASECHK.TRANS64.TRYWAIT P1, [R0+URZ+0xb8], R3 ;  /* 0x0000b803000075a7 */ /* 0x0044e400080211ff */
[----:B---3--:R-:W-:Y:S05]  /*7de0*/  @!P1 NANOSLEEP.SYNCS 0x989680 ;  /* 0x009896800000995d */ /* 0x008fea0003900000 */
[----:B------:R-:W3:Y:S02]  /*7df0*/  @!P1 SYNCS.PHASECHK.TRANS64 P1, [R0+URZ+0xb8], R3 ;  /* 0x0000b803000095a7 */ /* 0x000ee400080210ff */
[----:B---3--:R-:W-:Y:S05]  /*7e00*/  @!P1 BRA `(.L_x_151) ;  /* 0xfffffffc00f09947 */ /* 0x008fea000383ffff */
[----:B------:R-:W-:Y:S05]  /*7e10*/  BRA `(.L_x_84) ;  /* 0xffffffc800fc7947 */ /* 0x000fea000383ffff */
.L_x_88:
[----:B--2---:R-:W-:Y:S07]  /*7e20*/  MOV R0, UR21 ;  /* 0x0000001500007c02 */ /* 0x004fee0008000f00 */
.L_x_152:
[----:B--2---:R2:W3:Y:S02]  /*7e30*/  SYNCS.PHASECHK.TRANS64.TRYWAIT P0, [R0+URZ+0xa8], R2 ;  /* 0x0000a802000075a7 */ /* 0x0044e400080011ff */
[----:B---3--:R-:W-:Y:S05]  /*7e40*/  @!P0 NANOSLEEP.SYNCS 0x989680 ;  /* 0x009896800000895d */ /* 0x008fea0003900000 */
[----:B------:R-:W3:Y:S02]  /*7e50*/  @!P0 SYNCS.PHASECHK.TRANS64 P0, [R0+URZ+0xa8], R2 ;  /* 0x0000a802000085a7 */ /* 0x000ee400080010ff */
[----:B---3--:R-:W-:Y:S05]  /*7e60*/  @!P0 BRA `(.L_x_152) ;  /* 0xfffffffc00f08947 */ /* 0x008fea000383ffff */
[----:B------:R-:W-:Y:S05]  /*7e70*/  BRA `(.L_x_153) ;  /* 0xffffffcc00507947 */ /* 0x000fea000383ffff */
.L_x_91:
[----:B--2---:R2:W3:Y:S02]  /*7e80*/  SYNCS.PHASECHK.TRANS64.TRYWAIT P0, [R8+URZ+0xc0], R0 ;  /* 0x0000c000080075a7 */ /* 0x0044e400080011ff */
[----:B---3--:R-:W-:Y:S05]  /*7e90*/  @!P0 NANOSLEEP.SYNCS 0x989680 ;  /* 0x009896800000895d */ /* 0x008fea0003900000 */
[----:B------:R-:W3:Y:S02]  /*7ea0*/  @!P0 SYNCS.PHASECHK.TRANS64 P0, [R8+URZ+0xc0], R0 ;  /* 0x0000c000080085a7 */ /* 0x000ee400080010ff */
[----:B---3--:R-:W-:Y:S05]  /*7eb0*/  @!P0 BRA `(.L_x_91) ;  /* 0xfffffffc00f08947 */ /* 0x008fea000383ffff */
[----:B------:R-:W-:Y:S05]  /*7ec0*/  BRA `(.L_x_154) ;  /* 0xffffffd000bc7947 */ /* 0x000fea000383ffff */
.L_x_102:
[----:B-1----:R-:W-:Y:S04]  /*7ed0*/  MOV R0, UR44 ;  /* 0x0000002c00007c02 */ /* 0x002fe80008000f00 */
[----:B------:R1:W2:Y:S03]  /*7ee0*/  SYNCS.PHASECHK.TRANS64.TRYWAIT P1, [R0+URZ+0xa0], R3 ;  /* 0x0000a003000075a7 */ /* 0x0002a600080211ff */
[----:B--2---:R-:W-:Y:S05]  /*7ef0*/  @!P1 NANOSLEEP.SYNCS 0x989680 ;  /* 0x009896800000995d */ /* 0x004fea0003900000 */
[----:B------:R-:W2:Y:S02]  /*7f00*/  @!P1 SYNCS.PHASECHK.TRANS64 P1, [R0+URZ+0xa0], R3 ;  /* 0x0000a003000095a7 */ /* 0x000ea400080210ff */
[----:B--2---:R-:W-:Y:S05]  /*7f10*/  @!P1 BRA `(.L_x_102) ;  /* 0xfffffffc00ec9947 */ /* 0x004fea000383ffff */
[----:B------:R-:W-:Y:S05]  /*7f20*/  BRA `(.L_x_101) ;  /* 0xffffffe000047947 */ /* 0x000fea000383ffff */
.L_x_104:
[----:B------:R1:W1:Y:S02]  /*7f30*/  SYNCS.PHASECHK.TRANS64.TRYWAIT P1, [R17+URZ+0xe0], R4 ;  /* 0x0000e004110075a7 */ /* 0x00026400080211ff */
[----:B-1----:R-:W-:Y:S05]  /*7f40*/  @!P1 NANOSLEEP.SYNCS 0x989680 ;  /* 0x009896800000995d */ /* 0x002fea0003900000 */
[----:B------:R-:W1:Y:S02]  /*7f50*/  @!P1 SYNCS.PHASECHK.TRANS64 P1, [R17+URZ+0xe0], R4 ;  /* 0x0000e004110095a7 */ /* 0x000e6400080210ff */
[----:B-1----:R-:W-:Y:S05]  /*7f60*/  @!P1 BRA `(.L_x_104) ;  /* 0xfffffffc00f09947 */ /* 0x002fea000383ffff */
[----:B------:R-:W-:Y:S05]  /*7f70*/  BRA `(.L_x_103) ;  /* 0xffffffe0005c7947 */ /* 0x000fea000383ffff */
        .weak           $__internal_0_$__cuda_sm10x_tcgen05_guardrail_trap_col_being_dealloced_not_returned_by_alloc
        .type           $__internal_0_$__cuda_sm10x_tcgen05_guardrail_trap_col_being_dealloced_not_returned_by_alloc,@function
        .size           $__internal_0_$__cuda_sm10x_tcgen05_guardrail_trap_col_being_dealloced_not_returned_by_alloc,($__internal_1_$__cuda_sm10x_tcgen05_guardrail_trap_phase_invalid_during_alloc - $__internal_0_$__cuda_sm10x_tcgen05_guardrail_trap_col_being_dealloced_not_returned_by_alloc)
$__internal_0_$__cuda_sm10x_tcgen05_guardrail_trap_col_being_dealloced_not_returned_by_alloc:
[----:B------:R-:W-:Y:S05]  /*7f80*/  BPT.TRAP 0x1 ;  /* 0x000000040000795c */ /* 0x000fea0000300000 */
[----:B------:R-:W-:-:S04]  /*7f90*/  HFMA2 R3, -RZ, RZ, 0, 0 ;  /* 0x00000000ff037431 */ /* 0x000fc800000001ff */
[----:B------:R-:W-:Y:S05]  /*7fa0*/  RET.REL.NODEC R2 `(_ZN7cutlass13device_kernelINS_4gemm6kernel13GemmUniversalIN4cute5tupleIJiiiiEEENS1_10collective13CollectiveMmaINS1_35MainloopSm100TmaUmmaWarpSpecializedILi10ELi2ELi4ENS5_IJNS4_1CILi2EEENSA_ILi1EEESC_EEEEENS5_IJNSA_ILi64EEENSA_ILi96EEENSA_ILi128EEEEEENS_12float_e4m3_tENS5_IJlSC_lEEESJ_SK_NS4_8TiledMMAINS4_8MMA_AtomIJNS4_10MMA_TraitsINS4_19SM100_MMA_F8F6F4_SSEJSJ_SJ_fSF_SG_NS4_17integral_constantINS4_4UMMA5MajorELSR_0EEESS_NSP_INSQ_7ScaleInELST_0EEESU_EEEEEENS4_6LayoutINS5_IJSC_SC_SC_EEENS5_IJNSA_ILi0EEESZ_SZ_EEEEENS5_IJNS4_10UnderscoreES12_S12_EEEEENS4_13SM90_TMA_LOADENS4_14ComposedLayoutINS4_7SwizzleILi3ELi4ELi3EEENS4_18smem_ptr_flag_bitsILi8EEENSX_INS5_IJNSA_ILi8EEESH_EEENS5_IJSH_SC_EEEEEEEvNS4_8identityENS4_23SM90_TMA_LOAD_MULTICASTES1F_vS1G_EENS_8epilogue10collective18CollectiveEpilogueINS1J_23Sm100TmaWarpSpecializedILi1ELi1ELi48ELb0ELb0EEEJSI_NS5_IJNSX_ISF_SC_EENSX_ISG_SC_EEEEESJ_SK_SJ_SK_NS1J_6fusion15FusionCallbacksIS1N_NS1R_17LinearCombinationISJ_fSJ_fLNS_15FloatRoundStyleE2EEESI_S1Q_JEEENS4_5SM1004TMEM4LOAD26SM100_TMEM_LOAD_16dp32b16xES15_NS16_INS17_ILi1ELi4ELi3EEES1A_NSX_INS5_IJS1B_NSA_ILi32EEEEEENS5_IJS22_SC_EEEEEEENS4_39AutoVectorizingCopyWithAssumedAlignmentILi128EEENS4_14SM90_TMA_STOREES26_S28_S28_EEEvvEEEEvNT_6ParamsE) ;  /* 0xffffff8002147950 */ /* 0x000fea0003c3ffff */
        .weak           $__internal_1_$__cuda_sm10x_tcgen05_guardrail_trap_phase_invalid_during_alloc
        .type           $__internal_1_$__cuda_sm10x_tcgen05_guardrail_trap_phase_invalid_during_alloc,@function
        .size           $__internal_1_$__cuda_sm10x_tcgen05_guardrail_trap_phase_invalid_during_alloc,($__internal_2_$__cuda_sm10x_tcgen05_guardrail_trap_unallocated_columns_being_dealloced - $__internal_1_$__cuda_sm10x_tcgen05_guardrail_trap_phase_invalid_during_alloc)
$__internal_1_$__cuda_sm10x_tcgen05_guardrail_trap_phase_invalid_during_alloc:
[----:B------:R-:W-:Y:S05]  /*7fb0*/  BPT.TRAP 0x1 ;  /* 0x000000040000795c */ /* 0x000fea0000300000 */
[----:B------:R-:W-:-:S04]  /*7fc0*/  MOV R5, 0x0 ;  /* 0x0000000000057802 */ /* 0x000fc80000000f00 */
[----:B------:R-:W-:Y:S05]  /*7fd0*/  RET.REL.NODEC R4 `(_ZN7cutlass13device_kernelINS_4gemm6kernel13GemmUniversalIN4cute5tupleIJiiiiEEENS1_10collective13CollectiveMmaINS1_35MainloopSm100TmaUmmaWarpSpecializedILi10ELi2ELi4ENS5_IJNS4_1CILi2EEENSA_ILi1EEESC_EEEEENS5_IJNSA_ILi64EEENSA_ILi96EEENSA_ILi128EEEEEENS_12float_e4m3_tENS5_IJlSC_lEEESJ_SK_NS4_8TiledMMAINS4_8MMA_AtomIJNS4_10MMA_TraitsINS4_19SM100_MMA_F8F6F4_SSEJSJ_SJ_fSF_SG_NS4_17integral_constantINS4_4UMMA5MajorELSR_0EEESS_NSP_INSQ_7ScaleInELST_0EEESU_EEEEEENS4_6LayoutINS5_IJSC_SC_SC_EEENS5_IJNSA_ILi0EEESZ_SZ_EEEEENS5_IJNS4_10UnderscoreES12_S12_EEEEENS4_13SM90_TMA_LOADENS4_14ComposedLayoutINS4_7SwizzleILi3ELi4ELi3EEENS4_18smem_ptr_flag_bitsILi8EEENSX_INS5_IJNSA_ILi8EEESH_EEENS5_IJSH_SC_EEEEEEEvNS4_8identityENS4_23SM90_TMA_LOAD_MULTICASTES1F_vS1G_EENS_8epilogue10collective18CollectiveEpilogueINS1J_23Sm100TmaWarpSpecializedILi1ELi1ELi48ELb0ELb0EEEJSI_NS5_IJNSX_ISF_SC_EENSX_ISG_SC_EEEEESJ_SK_SJ_SK_NS1J_6fusion15FusionCallbacksIS1N_NS1R_17LinearCombinationISJ_fSJ_fLNS_15FloatRoundStyleE2EEESI_S1Q_JEEENS4_5SM1004TMEM4LOAD26SM100_TMEM_LOAD_16dp32b16xES15_NS16_INS17_ILi1ELi4ELi3EEES1A_NSX_INS5_IJS1B_NSA_ILi32EEEEEENS5_IJS22_SC_EEEEEEENS4_39AutoVectorizingCopyWithAssumedAlignmentILi128EEENS4_14SM90_TMA_STOREES26_S28_S28_EEEvvEEEEvNT_6ParamsE) ;  /* 0xffffff8004087950 */ /* 0x000fea0003c3ffff */
        .weak           $__internal_2_$__cuda_sm10x_tcgen05_guardrail_trap_unallocated_columns_being_dealloced
        .type           $__internal_2_$__cuda_sm10x_tcgen05_guardrail_trap_unallocated_columns_being_dealloced,@function
        .size           $__internal_2_$__cuda_sm10x_tcgen05_guardrail_trap_unallocated_columns_being_dealloced,(.L_x_156 - $__internal_2_$__cuda_sm10x_tcgen05_guardrail_trap_unallocated_columns_being_dealloced)
$__internal_2_$__cuda_sm10x_tcgen05_guardrail_trap_unallocated_columns_being_dealloced:
[----:B------:R-:W-:Y:S05]  /*7fe0*/  BPT.TRAP 0x1 ;  /* 0x000000040000795c */ /* 0x000fea0000300000 */
[----:B------:R-:W-:-:S04]  /*7ff0*/  HFMA2 R3, -RZ, RZ, 0, 0 ;  /* 0x00000000ff037431 */ /* 0x000fc800000001ff */
[----:B------:R-:W-:Y:S05]  /*8000*/  RET.REL.NODEC R2 `(_ZN7cutlass13device_kernelINS_4gemm6kernel13GemmUniversalIN4cute5tupleIJiiiiEEENS1_10collective13CollectiveMmaINS1_35MainloopSm100TmaUmmaWarpSpecializedILi10ELi2ELi4ENS5_IJNS4_1CILi2EEENSA_ILi1EEESC_EEEEENS5_IJNSA_ILi64EEENSA_ILi96EEENSA_ILi128EEEEEENS_12float_e4m3_tENS5_IJlSC_lEEESJ_SK_NS4_8TiledMMAINS4_8MMA_AtomIJNS4_10MMA_TraitsINS4_19SM100_MMA_F8F6F4_SSEJSJ_SJ_fSF_SG_NS4_17integral_constantINS4_4UMMA5MajorELSR_0EEESS_NSP_INSQ_7ScaleInELST_0EEESU_EEEEEENS4_6LayoutINS5_IJSC_SC_SC_EEENS5_IJNSA_ILi0EEESZ_SZ_EEEEENS5_IJNS4_10UnderscoreES12_S12_EEEEENS4_13SM90_TMA_LOADENS4_14ComposedLayoutINS4_7SwizzleILi3ELi4ELi3EEENS4_18smem_ptr_flag_bitsILi8EEENSX_INS5_IJNSA_ILi8EEESH_EEENS5_IJSH_SC_EEEEEEEvNS4_8identityENS4_23SM90_TMA_LOAD_MULTICASTES1F_vS1G_EENS_8epilogue10collective18CollectiveEpilogueINS1J_23Sm100TmaWarpSpecializedILi1ELi1ELi48ELb0ELb0EEEJSI_NS5_IJNSX_ISF_SC_EENSX_ISG_SC_EEEEESJ_SK_SJ_SK_NS1J_6fusion15FusionCallbacksIS1N_NS1R_17LinearCombinationISJ_fSJ_fLNS_15FloatRoundStyleE2EEESI_S1Q_JEEENS4_5SM1004TMEM4LOAD26SM100_TMEM_LOAD_16dp32b16xES15_NS16_INS17_ILi1ELi4ELi3EEES1A_NSX_INS5_IJS1B_NSA_ILi32EEEEEENS5_IJS22_SC_EEEEEEENS4_39AutoVectorizingCopyWithAssumedAlignmentILi128EEENS4_14SM90_TMA_STOREES26_S28_S28_EEEvvEEEEvNT_6ParamsE) ;  /* 0xffffff7c02fc7950 */ /* 0x000fea0003c3ffff */
.L_x_155:
[----:B------:R-:W-:-:S00]  /*8010*/  BRA `(.L_x_155) ;  /* 0xfffffffc00fc7947 */ /* 0x000fc0000383ffff */
[----:B------:R-:W-:-:S00]  /*8020*/  NOP ;  /* 0x0000000000007918 */ /* 0x000fc00000000000 */
        /* <DEDUP_REMOVED lines=13> */
.L_x_156:


//--------------------- .nv.global.init           --------------------------
	.section	.nv.global.init,"aw",@progbits
.nv.global.init:
	.type		$str$27,@object
	.size		$str$27,($str$28 - $str$27)
$str$27:
        /*0000*/ 	.byte	0x28, 0x61, 0x64, 0x64, 0x72, 0x65, 0x73, 0x73, 0x20, 0x26, 0x20, 0x6d, 0x61, 0x73, 0x6b, 0x29
        /*0010*/ 	.byte	0x20, 0x3d, 0x3d, 0x20, 0x30, 0x00
	.type		$str$28,@object
	.size		$str$28,($str$26 - $str$28)
$str$28:
        /*0016*/ 	.byte	0x2f, 0x74, 0x6d, 0x70, 0x2f, 0x63, 0x75, 0x74, 0x6c, 0x61, 0x73, 0x73, 0x5f, 0x73, 0x77, 0x65
        /*0026*/ 	.byte	0x65, 0x70, 0x5f, 0x73, 0x72, 0x63, 0x2f, 0x69, 0x6e, 0x63, 0x6c, 0x75, 0x64, 0x65, 0x2f, 0x63
        /*0036*/ 	.byte	0x75, 0x74, 0x65, 0x2f, 0x70, 0x6f, 0x69, 0x6e, 0x74, 0x65, 0x72, 0x5f, 0x66, 0x6c, 0x61, 0x67
        /*0046*/ 	.byte	0x67, 0x65, 0x64, 0x2e, 0x68, 0x70, 0x70, 0x00
	.type		$str$26,@object
	.size		$str$26,($str$25 - $str$26)
$str$26:
        /*004e*/ 	.byte	0x2f, 0x74, 0x6d, 0x70, 0x2f, 0x63, 0x75, 0x74, 0x6c, 0x61, 0x73, 0x73, 0x5f, 0x73, 0x77, 0x65
        /*005e*/ 	.byte	0x65, 0x70, 0x5f, 0x73, 0x72, 0x63, 0x2f, 0x69, 0x6e, 0x63, 0x6c, 0x75, 0x64, 0x65, 0x2f, 0x63
        /*006e*/ 	.byte	0x75, 0x74, 0x65, 0x2f, 0x61, 0x74, 0x6f, 0x6d, 0x2f, 0x63, 0x6f, 0x70, 0x79, 0x5f, 0x74, 0x72
        /*007e*/ 	.byte	0x61, 0x69, 0x74, 0x73, 0x5f, 0x73, 0x6d, 0x31, 0x30, 0x30, 0x2e, 0x68, 0x70, 0x70, 0x00
	.type		$str$25,@object
	.size		$str$25,(__unnamed_1 - $str$25)
$str$25:
        /*008d*/ 	.byte	0x28, 0x28, 0x75, 0x69, 0x6e, 0x74, 0x33, 0x32, 0x5f, 0x74, 0x28, 0x74, 0x68, 0x72, 0x65, 0x61
        /*009d*/ 	.byte	0x64, 0x49, 0x64, 0x78, 0x2e, 0x78, 0x29, 0x20, 0x2f, 0x20, 0x33, 0x32, 0x29, 0x20, 0x25, 0x20
        /*00ad*/ 	.byte	0x34, 0x29, 0x20, 0x3d, 0x3d, 0x20, 0x28, 0x28, 0x28, 0x74, 0x6d, 0x65, 0x6d, 0x5f, 0x61, 0x64
        /*00bd*/ 	.byte	0x64, 0x72, 0x20, 0x3e, 0x3e, 0x20, 0x31, 0x36, 0x29, 0x20, 0x2f, 0x20, 0x33, 0x32, 0x29, 0x20
        /*00cd*/ 	.byte	0x25, 0x20, 0x34, 0x29, 0x00
	.type		__unnamed_1,@object
	.size		__unnamed_1,(__unnamed_2 - __unnamed_1)
__unnamed_1:
        /*00d2*/ 	.byte	0x61, 0x75, 0x74, 0x6f, 0x20, 0x63, 0x75, 0x74, 0x65, 0x3a, 0x3a, 0x61, 0x73, 0x5f, 0x70, 0x6f
        /* <DEDUP_REMOVED lines=24> */
        /*0262*/ 	.byte	0x3a, 0x3a, 0x43, 0x3c, 0x36, 0x31, 0x34, 0x34, 0x3e, 0x3e, 0x3e, 0x3e, 0x5d, 0x00
	.type		__unnamed_2,@object
	.size		__unnamed_2,(.L_2 - __unnamed_2)
__unnamed_2:
        /* <DEDUP_REMOVED lines=37> */
        /*04c0*/ 	.byte	0x3a, 0x43, 0x3c, 0x30, 0x3e, 0x3e, 0x3e, 0x3e, 0x5d, 0x00
.L_2:


//--------------------- .nv.shared._ZN7cutlass13device_kernelINS_4gemm6kernel13GemmUniversalIN4cute5tupleIJiiiiEEENS1_10collective13CollectiveMmaINS1_35MainloopSm100TmaUmmaWarpSpecializedILi10ELi2ELi4ENS5_IJNS4_1CILi2EEENSA_ILi1EEESC_EEEEENS5_IJNSA_ILi64EEENSA_ILi96EEENSA_ILi128EEEEEENS_12float_e4m3_tENS5_IJlSC_lEEESJ_SK_NS4_8TiledMMAINS4_8MMA_AtomIJNS4_10MMA_TraitsINS4_19SM100_MMA_F8F6F4_SSEJSJ_SJ_fSF_SG_NS4_17integral_constantINS4_4UMMA5MajorELSR_0EEESS_NSP_INSQ_7ScaleInELST_0EEESU_EEEEEENS4_6LayoutINS5_IJSC_SC_SC_EEENS5_IJNSA_ILi0EEESZ_SZ_EEEEENS5_IJNS4_10UnderscoreES12_S12_EEEEENS4_13SM90_TMA_LOADENS4_14ComposedLayoutINS4_7SwizzleILi3ELi4ELi3EEENS4_18smem_ptr_flag_bitsILi8EEENSX_INS5_IJNSA_ILi8EEESH_EEENS5_IJSH_SC_EEEEEEEvNS4_8identityENS4_23SM90_TMA_LOAD_MULTICASTES1F_vS1G_EENS_8epilogue10collective18CollectiveEpilogueINS1J_23Sm100TmaWarpSpecializedILi1ELi1ELi48ELb0ELb0EEEJSI_NS5_IJNSX_ISF_SC_EENSX_ISG_SC_EEEEESJ_SK_SJ_SK_NS1J_6fusion15FusionCallbacksIS1N_NS1R_17LinearCombinationISJ_fSJ_fLNS_15FloatRoundStyleE2EEESI_S1Q_JEEENS4_5SM1004TMEM4LOAD26SM100_TMEM_LOAD_16dp32b16xES15_NS16_INS17_ILi1ELi4ELi3EEES1A_NSX_INS5_IJS1B_NSA_ILi32EEEEEENS5_IJS22_SC_EEEEEEENS4_39AutoVectorizingCopyWithAssumedAlignmentILi128EEENS4_14SM90_TMA_STOREES26_S28_S28_EEEvvEEEEvNT_6ParamsE --------------------------
	.section	.nv.shared._ZN7cutlass13device_kernelINS_4gemm6kernel13GemmUniversalIN4cute5tupleIJiiiiEEENS1_10collective13CollectiveMmaINS1_35MainloopSm100TmaUmmaWarpSpecializedILi10ELi2ELi4ENS5_IJNS4_1CILi2EEENSA_ILi1EEESC_EEEEENS5_IJNSA_ILi64EEENSA_ILi96EEENSA_ILi128EEEEEENS_12float_e4m3_tENS5_IJlSC_lEEESJ_SK_NS4_8TiledMMAINS4_8MMA_AtomIJNS4_10MMA_TraitsINS4_19SM100_MMA_F8F6F4_SSEJSJ_SJ_fSF_SG_NS4_17integral_constantINS4_4UMMA5MajorELSR_0EEESS_NSP_INSQ_7ScaleInELST_0EEESU_EEEEEENS4_6LayoutINS5_IJSC_SC_SC_EEENS5_IJNSA_ILi0EEESZ_SZ_EEEEENS5_IJNS4_10UnderscoreES12_S12_EEEEENS4_13SM90_TMA_LOADENS4_14ComposedLayoutINS4_7SwizzleILi3ELi4ELi3EEENS4_18smem_ptr_flag_bitsILi8EEENSX_INS5_IJNSA_ILi8EEESH_EEENS5_IJSH_SC_EEEEEEEvNS4_8identityENS4_23SM90_TMA_LOAD_MULTICASTES1F_vS1G_EENS_8epilogue10collective18CollectiveEpilogueINS1J_23Sm100TmaWarpSpecializedILi1ELi1ELi48ELb0ELb0EEEJSI_NS5_IJNSX_ISF_SC_EENSX_ISG_SC_EEEEESJ_SK_SJ_SK_NS1J_6fusion15FusionCallbacksIS1N_NS1R_17LinearCombinationISJ_fSJ_fLNS_15FloatRoundStyleE2EEESI_S1Q_JEEENS4_5SM1004TMEM4LOAD26SM100_TMEM_LOAD_16dp32b16xES15_NS16_INS17_ILi1ELi4ELi3EEES1A_NSX_INS5_IJS1B_NSA_ILi32EEEEEENS5_IJS22_SC_EEEEEEENS4_39AutoVectorizingCopyWithAssumedAlignmentILi128EEENS4_14SM90_TMA_STOREES26_S28_S28_EEEvvEEEEvNT_6ParamsE,"aw",@nobits
	.sectionflags	@""
	.align	16
	.zero		1024


//--------------------- .nv.shared.reserved.0     --------------------------
	.section	.nv.shared.reserved.0,"aw",@nobits
	.weak		__nv_reservedSMEM_offset_0_alias
	.size		__nv_reservedSMEM_offset_0_alias, 0, 64
	.other		__nv_reservedSMEM_offset_0_alias,@"STO_CUDA_RESERVED_SHARED STV_DEFAULT"
__nv_reservedSMEM_offset_0_alias:
	.zero		0
.nv.shared.reserved.0:
	.zero		64
	.weak		__nv_reservedSMEM_tcgen05_partition
	.type		__nv_reservedSMEM_tcgen05_partition,@object
	.size		__nv_reservedSMEM_tcgen05_partition,(.L_0 - __nv_reservedSMEM_tcgen05_partition)
__nv_reservedSMEM_tcgen05_partition:
	.zero		32
.L_0:


//--------------------- .nv.global                --------------------------
	.section	.nv.global,"aw",@nobits
.nv.global:
	.type		_ZN40_INTERNAL_e8891ecf_4_k_cu_0b03f46d_318064cute1_E,@object
	.size		_ZN40_INTERNAL_e8891ecf_4_k_cu_0b03f46d_318064cute1_E,(_ZN40_INTERNAL_e8891ecf_4_k_cu_0b03f46d_318064cuda3std3__45__cpo6cbeginE - _ZN40_INTERNAL_e8891ecf_4_k_cu_0b03f46d_318064cute1_E)
_ZN40_INTERNAL_e8891ecf_4_k_cu_0b03f46d_318064cute1_E:
	.zero		1
	.type		_ZN40_INTERNAL_e8891ecf_4_k_cu_0b03f46d_318064cuda3std3__45__cpo6cbeginE,@object
	.size		_ZN40_INTERNAL_e8891ecf_4_k_cu_0b03f46d_318064cuda3std3__45__cpo6cbeginE,(_ZN40_INTERNAL_e8891ecf_4_k_cu_0b03f46d_318064cuda3std3__48in_placeE - _ZN40_INTERNAL_e8891ecf_4_k_cu_0b03f46d_318064cuda3std3__45__cpo6cbeginE)
_ZN40_INTERNAL_e8891ecf_4_k_cu_0b03f46d_318064cuda3std3__45__cpo6cbeginE:
	.zero		1
	.type		_ZN40_INTERNAL_e8891ecf_4_k_cu_0b03f46d_318064cuda3std3__48in_placeE,@object
	.size		_ZN40_INTERNAL_e8891ecf_4_k_cu_0b03f46d_318064cuda3std3__48in_placeE,(_ZN40_INTERNAL_e8891ecf_4_k_cu_0b03f46d_318064cuda3std6ranges3__45__cpo9iter_moveE - _ZN40_INTERNAL_e8891ecf_4_k_cu_0b03f46d_318064cuda3std3__48in_placeE)
_ZN40_INTERNAL_e8891ecf_4_k_cu_0b03f46d_318064cuda3std3__48in_placeE:
	.zero		1
	.type		_ZN40_INTERNAL_e8891ecf_4_k_cu_0b03f46d_318064cuda3std6ranges3__45__cpo9iter_moveE,@object
	.size		_ZN40_INTERNAL_e8891ecf_4_k_cu_0b03f46d_318064cuda3std6ranges3__45__cpo9iter_moveE,(_ZN40_INTERNAL_e8891ecf_4_k_cu_0b03f46d_318064cuda3std3__45__cpo5beginE - _ZN40_INTERNAL_e8891ecf_4_k_cu_0b03f46d_318064cuda3std6ranges3__45__cpo9iter_moveE)
_ZN40_INTERNAL_e8891ecf_4_k_cu_0b03f46d_318064cuda3std6ranges3__45__cpo9iter_moveE:
	.zero		1
	.type		_ZN40_INTERNAL_e8891ecf_4_k_cu_0b03f46d_318064cuda3std3__45__cpo5beginE,@object
	.size		_ZN40_INTERNAL_e8891ecf_4_k_cu_0b03f46d_318064cuda3std3__45__cpo5beginE,(_ZN40_INTERNAL_e8891ecf_4_k_cu_0b03f46d_318064cuda3std3__442_GLOBAL__N__e8891ecf_4_k_cu_0b03f46d_318066ignoreE - _ZN40_INTERNAL_e8891ecf_4_k_cu_0b03f46d_318064cuda3std3__45__cpo5beginE)
_ZN40_INTERNAL_e8891ecf_4_k_cu_0b03f46d_318064cuda3std3__45__cpo5beginE:
	.zero		1
	.type		_ZN40_INTERNAL_e8891ecf_4_k_cu_0b03f46d_318064cuda3std3__442_GLOBAL__N__e8891ecf_4_k_cu_0b03f46d_318066ignoreE,@object
	.size		_ZN40_INTERNAL_e8891ecf_4_k_cu_0b03f46d_318064cuda3std3__442_GLOBAL__N__e8891ecf_4_k_cu_0b03f46d_318066ignoreE,(_ZN40_INTERNAL_e8891ecf_4_k_cu_0b03f46d_318064cute7productE - _ZN40_INTERNAL_e8891ecf_4_k_cu_0b03f46d_318064cuda3std3__442_GLOBAL__N__e8891ecf_4_k_cu_0b03f46d_318066ignoreE)
_ZN40_INTERNAL_e8891ecf_4_k_cu_0b03f46d_318064cuda3std3__442_GLOBAL__N__e8891ecf_4_k_cu_0b03f46d_318066ignoreE:
	.zero		1
	.type		_ZN40_INTERNAL_e8891ecf_4_k_cu_0b03f46d_318064cute7productE,@object
	.size		_ZN40_INTERNAL_e8891ecf_4_k_cu_0b03f46d_318064cute7productE,(_ZN40_INTERNAL_e8891ecf_4_k_cu_0b03f46d_318064cuda3std3__45__cpo3endE - _ZN40_INTERNAL_e8891ecf_4_k_cu_0b03f46d_318064cute7productE)
_ZN40_INTERNAL_e8891ecf_4_k_cu_0b03f46d_318064cute7productE:
	.zero		1
	.type		_ZN40_INTERNAL_e8891ecf_4_k_cu_0b03f46d_318064cuda3std3__45__cpo3endE,@object
	.size		_ZN40_INTERNAL_e8891ecf_4_k_cu_0b03f46d_318064cuda3std3__45__cpo3endE,(_ZN40_INTERNAL_e8891ecf_4_k_cu_0b03f46d_318064cuda3std3__419piecewise_constructE - _ZN40_INTERNAL_e8891ecf_4_k_cu_0b03f46d_318064cuda3std3__45__cpo3endE)
_ZN40_INTERNAL_e8891ecf_4_k_cu_0b03f46d_318064cuda3std3__45__cpo3endE:
	.zero		1
	.type		_ZN40_INTERNAL_e8891ecf_4_k_cu_0b03f46d_318064cuda3std3__419piecewise_constructE,@object
	.size		_ZN40_INTERNAL_e8891ecf_4_k_cu_0b03f46d_318064cuda3std3__419piecewise_constructE,(_ZN40_INTERNAL_e8891ecf_4_k_cu_0b03f46d_318064cuda3std3__45__cpo4cendE - _ZN40_INTERNAL_e8891ecf_4_k_cu_0b03f46d_318064cuda3std3__419piecewise_constructE)
_ZN40_INTERNAL_e8891ecf_4_k_cu_0b03f46d_318064cuda3std3__419piecewise_constructE:
	.zero		1
	.type		_ZN40_INTERNAL_e8891ecf_4_k_cu_0b03f46d_318064cuda3std3__45__cpo4cendE,@object
	.size		_ZN40_INTERNAL_e8891ecf_4_k_cu_0b03f46d_318064cuda3std3__45__cpo4cendE,(_ZN40_INTERNAL_e8891ecf_4_k_cu_0b03f46d_318064cuda3std6ranges3__45__cpo4swapE - _ZN40_INTERNAL_e8891ecf_4_k_cu_0b03f46d_318064cuda3std3__45__cpo4cendE)
_ZN40_INTERNAL_e8891ecf_4_k_cu_0b03f46d_318064cuda3std3__45__cpo4cendE:
	.zero		1
	.type		_ZN40_INTERNAL_e8891ecf_4_k_cu_0b03f46d_318064cuda3std6ranges3__45__cpo4swapE,@object
	.size		_ZN40_INTERNAL_e8891ecf_4_k_cu_0b03f46d_318064cuda3std6ranges3__45__cpo4swapE,(.L_10 - _ZN40_INTERNAL_e8891ecf_4_k_cu_0b03f46d_318064cuda3std6ranges3__45__cpo4swapE)
_ZN40_INTERNAL_e8891ecf_4_k_cu_0b03f46d_318064cuda3std6ranges3__45__cpo4swapE:
	.zero		1
.L_10:


//--------------------- .nv.constant0._ZN7cutlass13device_kernelINS_4gemm6kernel13GemmUniversalIN4cute5tupleIJiiiiEEENS1_10collective13CollectiveMmaINS1_35MainloopSm100TmaUmmaWarpSpecializedILi10ELi2ELi4ENS5_IJNS4_1CILi2EEENSA_ILi1EEESC_EEEEENS5_IJNSA_ILi64EEENSA_ILi96EEENSA_ILi128EEEEEENS_12float_e4m3_tENS5_IJlSC_lEEESJ_SK_NS4_8TiledMMAINS4_8MMA_AtomIJNS4_10MMA_TraitsINS4_19SM100_MMA_F8F6F4_SSEJSJ_SJ_fSF_SG_NS4_17integral_constantINS4_4UMMA5MajorELSR_0EEESS_NSP_INSQ_7ScaleInELST_0EEESU_EEEEEENS4_6LayoutINS5_IJSC_SC_SC_EEENS5_IJNSA_ILi0EEESZ_SZ_EEEEENS5_IJNS4_10UnderscoreES12_S12_EEEEENS4_13SM90_TMA_LOADENS4_14ComposedLayoutINS4_7SwizzleILi3ELi4ELi3EEENS4_18smem_ptr_flag_bitsILi8EEENSX_INS5_IJNSA_ILi8EEESH_EEENS5_IJSH_SC_EEEEEEEvNS4_8identityENS4_23SM90_TMA_LOAD_MULTICASTES1F_vS1G_EENS_8epilogue10collective18CollectiveEpilogueINS1J_23Sm100TmaWarpSpecializedILi1ELi1ELi48ELb0ELb0EEEJSI_NS5_IJNSX_ISF_SC_EENSX_ISG_SC_EEEEESJ_SK_SJ_SK_NS1J_6fusion15FusionCallbacksIS1N_NS1R_17LinearCombinationISJ_fSJ_fLNS_15FloatRoundStyleE2EEESI_S1Q_JEEENS4_5SM1004TMEM4LOAD26SM100_TMEM_LOAD_16dp32b16xES15_NS16_INS17_ILi1ELi4ELi3EEES1A_NSX_INS5_IJS1B_NSA_ILi32EEEEEENS5_IJS22_SC_EEEEEEENS4_39AutoVectorizingCopyWithAssumedAlignmentILi128EEENS4_14SM90_TMA_STOREES26_S28_S28_EEEvvEEEEvNT_6ParamsE --------------------------
	.section	.nv.constant0._ZN7cutlass13device_kernelINS_4gemm6kernel13GemmUniversalIN4cute5tupleIJiiiiEEENS1_10collective13CollectiveMmaINS1_35MainloopSm100TmaUmmaWarpSpecializedILi10ELi2ELi4ENS5_IJNS4_1CILi2EEENSA_ILi1EEESC_EEEEENS5_IJNSA_ILi64EEENSA_ILi96EEENSA_ILi128EEEEEENS_12float_e4m3_tENS5_IJlSC_lEEESJ_SK_NS4_8TiledMMAINS4_8MMA_AtomIJNS4_10MMA_TraitsINS4_19SM100_MMA_F8F6F4_SSEJSJ_SJ_fSF_SG_NS4_17integral_constantINS4_4UMMA5MajorELSR_0EEESS_NSP_INSQ_7ScaleInELST_0EEESU_EEEEEENS4_6LayoutINS5_IJSC_SC_SC_EEENS5_IJNSA_ILi0EEESZ_SZ_EEEEENS5_IJNS4_10UnderscoreES12_S12_EEEEENS4_13SM90_TMA_LOADENS4_14ComposedLayoutINS4_7SwizzleILi3ELi4ELi3EEENS4_18smem_ptr_flag_bitsILi8EEENSX_INS5_IJNSA_ILi8EEESH_EEENS5_IJSH_SC_EEEEEEEvNS4_8identityENS4_23SM90_TMA_LOAD_MULTICASTES1F_vS1G_EENS_8epilogue10collective18CollectiveEpilogueINS1J_23Sm100TmaWarpSpecializedILi1ELi1ELi48ELb0ELb0EEEJSI_NS5_IJNSX_ISF_SC_EENSX_ISG_SC_EEEEESJ_SK_SJ_SK_NS1J_6fusion15FusionCallbacksIS1N_NS1R_17LinearCombinationISJ_fSJ_fLNS_15FloatRoundStyleE2EEESI_S1Q_JEEENS4_5SM1004TMEM4LOAD26SM100_TMEM_LOAD_16dp32b16xES15_NS16_INS17_ILi1ELi4ELi3EEES1A_NSX_INS5_IJS1B_NSA_ILi32EEEEEENS5_IJS22_SC_EEEEEEENS4_39AutoVectorizingCopyWithAssumedAlignmentILi128EEENS4_14SM90_TMA_STOREES26_S28_S28_EEEvvEEEEvNT_6ParamsE,"a",@progbits
	.sectionflags	@""
	.align	4
.nv.constant0._ZN7cutlass13device_kernelINS_4gemm6kernel13GemmUniversalIN4cute5tupleIJiiiiEEENS1_10collective13CollectiveMmaINS1_35MainloopSm100TmaUmmaWarpSpecializedILi10ELi2ELi4ENS5_IJNS4_1CILi2EEENSA_ILi1EEESC_EEEEENS5_IJNSA_ILi64EEENSA_ILi96EEENSA_ILi128EEEEEENS_12float_e4m3_tENS5_IJlSC_lEEESJ_SK_NS4_8TiledMMAINS4_8MMA_AtomIJNS4_10MMA_TraitsINS4_19SM100_MMA_F8F6F4_SSEJSJ_SJ_fSF_SG_NS4_17integral_constantINS4_4UMMA5MajorELSR_0EEESS_NSP_INSQ_7ScaleInELST_0EEESU_EEEEEENS4_6LayoutINS5_IJSC_SC_SC_EEENS5_IJNSA_ILi0EEESZ_SZ_EEEEENS5_IJNS4_10UnderscoreES12_S12_EEEEENS4_13SM90_TMA_LOADENS4_14ComposedLayoutINS4_7SwizzleILi3ELi4ELi3EEENS4_18smem_ptr_flag_bitsILi8EEENSX_INS5_IJNSA_ILi8EEESH_EEENS5_IJSH_SC_EEEEEEEvNS4_8identityENS4_23SM90_TMA_LOAD_MULTICASTES1F_vS1G_EENS_8epilogue10collective18CollectiveEpilogueINS1J_23Sm100TmaWarpSpecializedILi1ELi1ELi48ELb0ELb0EEEJSI_NS5_IJNSX_ISF_SC_EENSX_ISG_SC_EEEEESJ_SK_SJ_SK_NS1J_6fusion15FusionCallbacksIS1N_NS1R_17LinearCombinationISJ_fSJ_fLNS_15FloatRoundStyleE2EEESI_S1Q_JEEENS4_5SM1004TMEM4LOAD26SM100_TMEM_LOAD_16dp32b16xES15_NS16_INS17_ILi1ELi4ELi3EEES1A_NSX_INS5_IJS1B_NSA_ILi32EEEEEENS5_IJS22_SC_EEEEEEENS4_39AutoVectorizingCopyWithAssumedAlignmentILi128EEENS4_14SM90_TMA_STOREES26_S28_S28_EEEvvEEEEvNT_6ParamsE:
	.zero		2944


//--------------------- SYMBOLS --------------------------

	.type		.nv.reservedSmem.offset0,@object
	.size		.nv.reservedSmem.offset0,0x4
	.type		.nv.reservedSmem.cap,@object
	.size		.nv.reservedSmem.cap,0x4
	.type		__assertfail,@function
